// auto-generated by cutlass_sweep.gemm — config: {"arch": "sm_90", "cluster_m": 1, "cluster_n": 2, "dtype": "e5m2", "stages": 3, "tile_k": 32, "tile_m": 256, "tile_n": 128}
#include "cutlass/cutlass.h"
#include "cutlass/gemm/collective/collective_builder.hpp"
#include "cutlass/gemm/device/gemm_universal_adapter.h"
#include "cutlass/gemm/kernel/gemm_universal.hpp"
#include "cutlass/epilogue/collective/collective_builder.hpp"

using ElemA = cutlass::float_e5m2_t;
using ElemB = cutlass::float_e5m2_t;
using ElemCD = cutlass::float_e5m2_t;
using Acc  = float;
using TileShape    = cute::Shape<cute::_256, cute::_128, cute::_32>;
using ClusterShape = cute::Shape<cute::_1, cute::_2, cute::_1>;

using CollectiveEpilogue = typename cutlass::epilogue::collective::CollectiveBuilder<
    cutlass::arch::Sm90, cutlass::arch::OpClassTensorOp,
    TileShape, ClusterShape,
    cutlass::epilogue::collective::EpilogueTileAuto,
    Acc, Acc,
    ElemCD, cutlass::layout::RowMajor, 128 / cutlass::sizeof_bits<ElemCD>::value,
    ElemCD, cutlass::layout::RowMajor, 128 / cutlass::sizeof_bits<ElemCD>::value,
    cutlass::epilogue::collective::EpilogueScheduleAuto
  >::CollectiveOp;

using CollectiveMainloop = typename cutlass::gemm::collective::CollectiveBuilder<
    cutlass::arch::Sm90, cutlass::arch::OpClassTensorOp,
    ElemA, cutlass::layout::RowMajor, 128 / cutlass::sizeof_bits<ElemA>::value,
    ElemB, cutlass::layout::ColumnMajor, 128 / cutlass::sizeof_bits<ElemB>::value,
    Acc,
    TileShape, ClusterShape,
    cutlass::gemm::collective::StageCount<3>,
    cutlass::gemm::collective::KernelScheduleAuto
  >::CollectiveOp;

using GemmKernel = cutlass::gemm::kernel::GemmUniversal<
    cute::Shape<int,int,int,int>,
    CollectiveMainloop,
    CollectiveEpilogue
>;
using Gemm = cutlass::gemm::device::GemmUniversalAdapter<GemmKernel>;

// Force the device kernel symbol into the cubin without needing a host main.
auto* _anchor = &cutlass::device_kernel<GemmKernel>;


// ===== COMPILED SASS (sm_90a) =====

	.target	sm_90a

	.elftype	@"ET_EXEC"


//--------------------- .note.nv.tkinfo           --------------------------
	.section	.note.nv.tkinfo,"",@"SHT_NOTE"
	.sectionflags	@"SHF_NOTE_NV_TKINFO"
	.tkinfo
        /*0018*/ 	.word	0x00000002
        /*0030*/ 	.string	""
        /*0030*/ 	.string	"ptxas"
        /*0030*/ 	.string	"Cuda compilation tools, release 13.0, V13.0.88"
        /*0030*/ 	.string	"Build cuda_13.0.r13.0/compiler.36424714_0"
        /*0030*/ 	.string	"-arch sm_90a -m 64 "



//--------------------- .note.nv.cuinfo           --------------------------
	.section	.note.nv.cuinfo,"",@"SHT_NOTE"
	.sectionflags	@"SHF_NOTE_NV_CUINFO"
        /*0018*/ 	.short	0x0002
        /*001a*/ 	.short	0x005a
        /*001c*/ 	.short	0x0082
	.zero		2


//--------------------- .nv.info                  --------------------------
	.section	.nv.info,"",@"SHT_CUDA_INFO"
	.align	4


	//----- nvinfo : EIATTR_REGCOUNT
	.align		4
        /*0000*/ 	.byte	0x04, 0x2f
        /*0002*/ 	.short	(.L_12 - .L_11)
	.align		4
.L_11:
        /*0004*/ 	.word	index@(_ZN7cutlass13device_kernelINS_4gemm6kernel13GemmUniversalIN4cute5tupleIJiiiiEEENS1_10collective13CollectiveMmaINS1_37MainloopSm90TmaGmmaWarpSpecializedFP8ILi3ENS5_IJNS4_1CILi1EEENSA_ILi2EEESB_EEENS1_35KernelTmaWarpSpecializedCooperativeEEENS5_IJNSA_ILi256EEENSA_ILi128EEENSA_ILi32EEEEEENS_12float_e5m2_tENS5_IJlSB_lEEESK_SL_NS4_8TiledMMAINS4_8MMA_AtomIJNS4_4SM904GMMA31MMA_64x128x32_F32E5M2E5M2_SS_TNILNSP_7ScaleInE1ELSR_1EEEEEENS4_6LayoutINS5_IJSC_SB_SB_EEENS5_IJSB_NSA_ILi0EEESW_EEEEENS5_IJNS4_10UnderscoreESZ_SZ_EEEEENS4_23SM90_TMA_LOAD_MULTICASTENS4_14ComposedLayoutINS4_7SwizzleILi1ELi4ELi3EEENS4_18smem_ptr_flag_bitsILi8EEENSU_INS5_IJNSA_ILi8EEESI_EEENS5_IJSI_SB_EEEEEEEvNS4_8identityENS4_13SM90_TMA_LOADES1C_vS1D_EENS_8epilogue10collective6detail29Sm90TmaWarpSpecializedAdapterINS1H_15DefaultEpilogueISK_SL_SL_NS1G_6thread17LinearCombinationISK_Li1EffLNS1L_9ScaleType4KindE0ELNS_15FloatRoundStyleE2ESK_EENS1_15EpilogueDefaultEEEEEvvEEEEvNT_6ParamsE)
        /*0008*/ 	.word	0x000000a8


	//----- nvinfo : EIATTR_FRAME_SIZE
	.align		4
.L_12:
        /*000c*/ 	.byte	0x04, 0x11
        /*000e*/ 	.short	(.L_14 - .L_13)
	.align		4
.L_13:
        /*0010*/ 	.word	index@(_ZN7cutlass13device_kernelINS_4gemm6kernel13GemmUniversalIN4cute5tupleIJiiiiEEENS1_10collective13CollectiveMmaINS1_37MainloopSm90TmaGmmaWarpSpecializedFP8ILi3ENS5_IJNS4_1CILi1EEENSA_ILi2EEESB_EEENS1_35KernelTmaWarpSpecializedCooperativeEEENS5_IJNSA_ILi256EEENSA_ILi128EEENSA_ILi32EEEEEENS_12float_e5m2_tENS5_IJlSB_lEEESK_SL_NS4_8TiledMMAINS4_8MMA_AtomIJNS4_4SM904GMMA31MMA_64x128x32_F32E5M2E5M2_SS_TNILNSP_7ScaleInE1ELSR_1EEEEEENS4_6LayoutINS5_IJSC_SB_SB_EEENS5_IJSB_NSA_ILi0EEESW_EEEEENS5_IJNS4_10UnderscoreESZ_SZ_EEEEENS4_23SM90_TMA_LOAD_MULTICASTENS4_14ComposedLayoutINS4_7SwizzleILi1ELi4ELi3EEENS4_18smem_ptr_flag_bitsILi8EEENSU_INS5_IJNSA_ILi8EEESI_EEENS5_IJSI_SB_EEEEEEEvNS4_8identityENS4_13SM90_TMA_LOADES1C_vS1D_EENS_8epilogue10collective6detail29Sm90TmaWarpSpecializedAdapterINS1H_15DefaultEpilogueISK_SL_SL_NS1G_6thread17LinearCombinationISK_Li1EffLNS1L_9ScaleType4KindE0ELNS_15FloatRoundStyleE2ESK_EENS1_15EpilogueDefaultEEEEEvvEEEEvNT_6ParamsE)
        /*0014*/ 	.word	0x00000100


	//----- nvinfo : EIATTR_MIN_STACK_SIZE
	.align		4
.L_14:
        /*0018*/ 	.byte	0x04, 0x12
        /*001a*/ 	.short	(.L_16 - .L_15)
	.align		4
.L_15:
        /*001c*/ 	.word	index@(_ZN7cutlass13device_kernelINS_4gemm6kernel13GemmUniversalIN4cute5tupleIJiiiiEEENS1_10collective13CollectiveMmaINS1_37MainloopSm90TmaGmmaWarpSpecializedFP8ILi3ENS5_IJNS4_1CILi1EEENSA_ILi2EEESB_EEENS1_35KernelTmaWarpSpecializedCooperativeEEENS5_IJNSA_ILi256EEENSA_ILi128EEENSA_ILi32EEEEEENS_12float_e5m2_tENS5_IJlSB_lEEESK_SL_NS4_8TiledMMAINS4_8MMA_AtomIJNS4_4SM904GMMA31MMA_64x128x32_F32E5M2E5M2_SS_TNILNSP_7ScaleInE1ELSR_1EEEEEENS4_6LayoutINS5_IJSC_SB_SB_EEENS5_IJSB_NSA_ILi0EEESW_EEEEENS5_IJNS4_10UnderscoreESZ_SZ_EEEEENS4_23SM90_TMA_LOAD_MULTICASTENS4_14ComposedLayoutINS4_7SwizzleILi1ELi4ELi3EEENS4_18smem_ptr_flag_bitsILi8EEENSU_INS5_IJNSA_ILi8EEESI_EEENS5_IJSI_SB_EEEEEEEvNS4_8identityENS4_13SM90_TMA_LOADES1C_vS1D_EENS_8epilogue10collective6detail29Sm90TmaWarpSpecializedAdapterINS1H_15DefaultEpilogueISK_SL_SL_NS1G_6thread17LinearCombinationISK_Li1EffLNS1L_9ScaleType4KindE0ELNS_15FloatRoundStyleE2ESK_EENS1_15EpilogueDefaultEEEEEvvEEEEvNT_6ParamsE)
        /*0020*/ 	.word	0x00000100
.L_16:


//--------------------- .nv.compat                --------------------------
	.section	.nv.compat,"",@"SHT_CUDA_COMPAT_INFO"
	.align	4
        /*0000*/ 	.byte	0x02, 0x09, 0x01, 0x00, 0x02, 0x02, 0x04, 0x00, 0x02, 0x05, 0x05, 0x00, 0x03, 0x07, 0x01, 0x01
        /*0010*/ 	.byte	0x02, 0x03, 0x01, 0x00, 0x02, 0x06, 0x01, 0x00, 0x04, 0x0b, 0x08, 0x00, 0x00, 0x00, 0x00, 0x00
        /*0020*/ 	.byte	0x00, 0x00, 0x00, 0x00


//--------------------- .nv.info._ZN7cutlass13device_kernelINS_4gemm6kernel13GemmUniversalIN4cute5tupleIJiiiiEEENS1_10collective13CollectiveMmaINS1_37MainloopSm90TmaGmmaWarpSpecializedFP8ILi3ENS5_IJNS4_1CILi1EEENSA_ILi2EEESB_EEENS1_35KernelTmaWarpSpecializedCooperativeEEENS5_IJNSA_ILi256EEENSA_ILi128EEENSA_ILi32EEEEEENS_12float_e5m2_tENS5_IJlSB_lEEESK_SL_NS4_8TiledMMAINS4_8MMA_AtomIJNS4_4SM904GMMA31MMA_64x128x32_F32E5M2E5M2_SS_TNILNSP_7ScaleInE1ELSR_1EEEEEENS4_6LayoutINS5_IJSC_SB_SB_EEENS5_IJSB_NSA_ILi0EEESW_EEEEENS5_IJNS4_10UnderscoreESZ_SZ_EEEEENS4_23SM90_TMA_LOAD_MULTICASTENS4_14ComposedLayoutINS4_7SwizzleILi1ELi4ELi3EEENS4_18smem_ptr_flag_bitsILi8EEENSU_INS5_IJNSA_ILi8EEESI_EEENS5_IJSI_SB_EEEEEEEvNS4_8identityENS4_13SM90_TMA_LOADES1C_vS1D_EENS_8epilogue10collective6detail29Sm90TmaWarpSpecializedAdapterINS1H_15DefaultEpilogueISK_SL_SL_NS1G_6thread17LinearCombinationISK_Li1EffLNS1L_9ScaleType4KindE0ELNS_15FloatRoundStyleE2ESK_EENS1_15EpilogueDefaultEEEEEvvEEEEvNT_6ParamsE --------------------------
	.section	.nv.info._ZN7cutlass13device_kernelINS_4gemm6kernel13GemmUniversalIN4cute5tupleIJiiiiEEENS1_10collective13CollectiveMmaINS1_37MainloopSm90TmaGmmaWarpSpecializedFP8ILi3ENS5_IJNS4_1CILi1EEENSA_ILi2EEESB_EEENS1_35KernelTmaWarpSpecializedCooperativeEEENS5_IJNSA_ILi256EEENSA_ILi128EEENSA_ILi32EEEEEENS_12float_e5m2_tENS5_IJlSB_lEEESK_SL_NS4_8TiledMMAINS4_8MMA_AtomIJNS4_4SM904GMMA31MMA_64x128x32_F32E5M2E5M2_SS_TNILNSP_7ScaleInE1ELSR_1EEEEEENS4_6LayoutINS5_IJSC_SB_SB_EEENS5_IJSB_NSA_ILi0EEESW_EEEEENS5_IJNS4_10UnderscoreESZ_SZ_EEEEENS4_23SM90_TMA_LOAD_MULTICASTENS4_14ComposedLayoutINS4_7SwizzleILi1ELi4ELi3EEENS4_18smem_ptr_flag_bitsILi8EEENSU_INS5_IJNSA_ILi8EEESI_EEENS5_IJSI_SB_EEEEEEEvNS4_8identityENS4_13SM90_TMA_LOADES1C_vS1D_EENS_8epilogue10collective6detail29Sm90TmaWarpSpecializedAdapterINS1H_15DefaultEpilogueISK_SL_SL_NS1G_6thread17LinearCombinationISK_Li1EffLNS1L_9ScaleType4KindE0ELNS_15FloatRoundStyleE2ESK_EENS1_15EpilogueDefaultEEEEEvvEEEEvNT_6ParamsE,"",@"SHT_CUDA_INFO"
	.sectionflags	@""
	.align	4


	//----- nvinfo : EIATTR_CUDA_API_VERSION
	.align		4
        /*0000*/ 	.byte	0x04, 0x37
        /*0002*/ 	.short	(.L_18 - .L_17)
.L_17:
        /*0004*/ 	.word	0x00000082


	//----- nvinfo : EIATTR_KPARAM_INFO
	.align		4
.L_18:
        /*0008*/ 	.byte	0x04, 0x17
        /*000a*/ 	.short	(.L_20 - .L_19)
.L_19:
        /*000c*/ 	.word	0x00000000
        /*0010*/ 	.short	0x0000
        /*0012*/ 	.short	0x0070
        /*0014*/ 	.byte	0x00, 0xf0, 0x01, 0x10


	//----- nvinfo : EIATTR_SPARSE_MMA_MASK
	.align		4
.L_20:
        /*0018*/ 	.byte	0x03, 0x50
        /*001a*/ 	.short	0x0000


	//----- nvinfo : EIATTR_MAXREG_COUNT
	.align		4
        /*001c*/ 	.byte	0x03, 0x1b
        /*001e*/ 	.short	0x00a8


	//----- nvinfo : EIATTR_NUM_BARRIERS
	.align		4
        /*0020*/ 	.byte	0x02, 0x4c
        /*0022*/ 	.byte	0x01
	.zero		1


	//----- nvinfo : EIATTR_ANNOTATIONS
	.align		4
        /*0024*/ 	.byte	0x04, 0x55
        /*0026*/ 	.short	(.L_22 - .L_21)


	//   ....[0]....
.L_21:
        /*0028*/ 	.word	0x00000001
        /*002c*/ 	.byte	0x50, 0x06, 0x00, 0x00, 0x01, 0x00, 0x00, 0x00, 0x80, 0x08, 0x00, 0x00, 0x01, 0x00, 0x00, 0x00
        /* <DEDUP_REMOVED lines=195> */
        /*0c6c*/ 	.byte	0xa0, 0x02, 0x01, 0x00, 0x01, 0x00, 0x00, 0x00, 0xf0, 0x02, 0x01, 0x00


	//----- nvinfo : EIATTR_MERCURY_ISA_VERSION
	.align		4
.L_22:
        /*0c78*/ 	.byte	0x03, 0x5f
        /*0c7a*/ 	.short	0x0101


	//----- nvinfo : EIATTR_INT_WARP_WIDE_INSTR_OFFSETS
	.align		4
        /*0c7c*/ 	.byte	0x04, 0x31
        /*0c7e*/ 	.short	(.L_24 - .L_23)


	//   ....[0]....
.L_23:
        /*0c80*/ 	.word	0x00000510


	//   ....[1]....
        /*0c84*/ 	.word	0x00000530


	//   ....[2]....
        /*0c88*/ 	.word	0x00000680


	//----- nvinfo : EIATTR_COOP_GROUP_MASK_REGIDS
	.align		4
.L_24:
        /*0c8c*/ 	.byte	0x04, 0x29
        /*0c8e*/ 	.short	(.L_26 - .L_25)


	//   ....[0]....
.L_25:
        /*0c90*/ 	.word	0xffffffff


	//   ....[1]....
        /*0c94*/ 	.word	0xffffffff


	//   ....[2]....
        /*0c98*/ 	.word	0xffffffff


	//   ....[3]....
        /*0c9c*/ 	.word	0xffffffff


	//   ....[4]....
        /*0ca0*/ 	.word	0xffffffff


	//   ....[5]....
        /*0ca4*/ 	.word	0xffffffff


	//----- nvinfo : EIATTR_COOP_GROUP_INSTR_OFFSETS
	.align		4
.L_26:
        /*0ca8*/ 	.byte	0x04, 0x28
        /*0caa*/ 	.short	(.L_28 - .L_27)


	//   ....[0]....
.L_27:
        /*0cac*/ 	.word	0x00000070


	//   ....[1]....
        /*0cb0*/ 	.word	0x00000080


	//   ....[2]....
        /*0cb4*/ 	.word	0x000001a0


	//   ....[3]....
        /*0cb8*/ 	.word	0x000003a0


	//   ....[4]....
        /*0cbc*/ 	.word	0x00000790


	//   ....[5]....
        /*0cc0*/ 	.word	0x00001510


	//----- nvinfo : EIATTR_REG_RECONFIG
	.align		4
.L_28:
        /*0cc4*/ 	.byte	0x01, 0x54
	.zero		2


	//----- nvinfo : EIATTR_MBARRIER_INSTR_OFFSETS
	.align		4
        /*0cc8*/ 	.byte	0x04, 0x39
        /*0cca*/ 	.short	(.L_30 - .L_29)


	//   ....[0]....
.L_29:
        /*0ccc*/ 	.word	0x00000320
        /*0cd0*/ 	.word	0x000000ff
        /*0cd4*/ 	.word	0x00000000
        /*0cd8*/ 	.short	0x0100
        /*0cda*/ 	.byte	0x09
	.zero		1


	//   ....[1]....
        /*0cdc*/ 	.word	0x00000330
        /*0ce0*/ 	.word	0x000000ff
        /*0ce4*/ 	.word	0x00000018
        /*0ce8*/ 	.short	0x0100
        /*0cea*/ 	.byte	0x09
	.zero		1


	//   ....[2]....
        /*0cec*/ 	.word	0x00000340
        /*0cf0*/ 	.word	0x000000ff
        /*0cf4*/ 	.word	0x00000008
        /*0cf8*/ 	.short	0x0100
        /*0cfa*/ 	.byte	0x09
	.zero		1


	//   ....[3]....
        /*0cfc*/ 	.word	0x00000350
        /*0d00*/ 	.word	0x000000ff
        /*0d04*/ 	.word	0x00000020
        /*0d08*/ 	.short	0x0100
        /*0d0a*/ 	.byte	0x09
	.zero		1


	//   ....[4]....
        /*0d0c*/ 	.word	0x00000360
        /*0d10*/ 	.word	0x000000ff
        /*0d14*/ 	.word	0x00000010
        /*0d18*/ 	.short	0x0100
        /*0d1a*/ 	.byte	0x09
	.zero		1


	//   ....[5]....
        /*0d1c*/ 	.word	0x00000370
        /*0d20*/ 	.word	0x000000ff
        /*0d24*/ 	.word	0x00000028
        /*0d28*/ 	.short	0x0100
        /*0d2a*/ 	.byte	0x09
	.zero		1


	//   ....[6]....
        /*0d2c*/ 	.word	0x00000710
        /*0d30*/ 	.word	0x000000ff
        /*0d34*/ 	.word	0x00000040
        /*0d38*/ 	.short	0x0100
        /*0d3a*/ 	.byte	0x06
	.zero		1


	//   ....[7]....
        /*0d3c*/ 	.word	0x00000740
        /*0d40*/ 	.word	0x000000ff
        /*0d44*/ 	.word	0x00000048
        /*0d48*/ 	.short	0x0100
        /*0d4a*/ 	.byte	0x06
	.zero		1


	//   ....[8]....
        /*0d4c*/ 	.word	0x00001d20
        /*0d50*/ 	.word	0x000000ff
        /*0d54*/ 	.word	0x00000000
        /*0d58*/ 	.short	0x010a
        /*0d5a*/ 	.byte	0x07
	.zero		1


	//   ....[9]....
        /*0d5c*/ 	.word	0x00001d80
        /*0d60*/ 	.word	0x000000ff
        /*0d64*/ 	.word	0x00000000
        /*0d68*/ 	.short	0x010a
        /*0d6a*/ 	.byte	0x07
	.zero		1


	//   ....[10]....
        /*0d6c*/ 	.word	0x00002f50
        /*0d70*/ 	.word	0x000000ff
        /*0d74*/ 	.word	0x00000000
        /*0d78*/ 	.short	0x010a
        /*0d7a*/ 	.byte	0x09
	.zero		1


	//   ....[11]....
        /*0d7c*/ 	.word	0x00002f90
        /*0d80*/ 	.word	0x000000ff
        /*0d84*/ 	.word	0x00000000
        /*0d88*/ 	.short	0x010a
        /*0d8a*/ 	.byte	0x09
	.zero		1


	//   ....[12]....
        /*0d8c*/ 	.word	0x00003fd0
        /*0d90*/ 	.word	0x000000e5
        /*0d94*/ 	.word	0x00000000
        /*0d98*/ 	.short	0x0101
        /*0d9a*/ 	.byte	0x3f
	.zero		1


	//   ....[13]....
        /*0d9c*/ 	.word	0x000051c0
        /*0da0*/ 	.word	0x00000018
        /*0da4*/ 	.word	0x00000000
        /*0da8*/ 	.short	0x0101
        /*0daa*/ 	.byte	0x3f
	.zero		1


	//   ....[14]....
        /*0dac*/ 	.word	0x0000f570
        /*0db0*/ 	.word	0x0000000d
        /*0db4*/ 	.word	0x00000018
        /*0db8*/ 	.short	0x010a
        /*0dba*/ 	.byte	0x3f
	.zero		1


	//   ....[15]....
        /*0dbc*/ 	.word	0x0000f940
        /*0dc0*/ 	.word	0x00000005
        /*0dc4*/ 	.word	0x00000048
        /*0dc8*/ 	.short	0x0101
        /*0dca*/ 	.byte	0x3f
	.zero		1


	//   ....[16]....
        /*0dcc*/ 	.word	0x000100d0
        /*0dd0*/ 	.word	0x00000007
        /*0dd4*/ 	.word	0x00000000
        /*0dd8*/ 	.short	0x010a
        /*0dda*/ 	.byte	0x3f
	.zero		1


	//   ....[17]....
        /*0ddc*/ 	.word	0x00010150
        /*0de0*/ 	.word	0x00000006
        /*0de4*/ 	.word	0x00000000
        /*0de8*/ 	.short	0x010a
        /*0dea*/ 	.byte	0x3f
	.zero		1


	//   ....[18]....
        /*0dec*/ 	.word	0x000101e0
        /*0df0*/ 	.word	0x00000003
        /*0df4*/ 	.word	0x00000000
        /*0df8*/ 	.short	0x010a
        /*0dfa*/ 	.byte	0x3f
	.zero		1


	//   ....[19]....
        /*0dfc*/ 	.word	0x00010250
        /*0e00*/ 	.word	0x00000003
        /*0e04*/ 	.word	0x00000000
        /*0e08*/ 	.short	0x010a
        /*0e0a*/ 	.byte	0x3f
	.zero		1


	//   ....[20]....
        /*0e0c*/ 	.word	0x000102c0
        /*0e10*/ 	.word	0x00000000
        /*0e14*/ 	.word	0x00000000
        /*0e18*/ 	.short	0x010a
        /*0e1a*/ 	.byte	0x3f
	.zero		1


	//   ....[21]....
        /*0e1c*/ 	.word	0x000103a0
        /*0e20*/ 	.word	0x0000000d
        /*0e24*/ 	.word	0x00000018
        /*0e28*/ 	.short	0x010a
        /*0e2a*/ 	.byte	0x3f
	.zero		1


	//   ....[22]....
        /*0e2c*/ 	.word	0x00010470
        /*0e30*/ 	.word	0x00000007
        /*0e34*/ 	.word	0x00000000
        /*0e38*/ 	.short	0x010a
        /*0e3a*/ 	.byte	0x3f
	.zero		1


	//   ....[23]....
        /*0e3c*/ 	.word	0x000104c0
        /*0e40*/ 	.word	0x00000006
        /*0e44*/ 	.word	0x00000000
        /*0e48*/ 	.short	0x010a
        /*0e4a*/ 	.byte	0x3f
	.zero		1


	//----- nvinfo : EIATTR_NUM_MBARRIERS
	.align		4
.L_30:
        /*0e4c*/ 	.byte	0x03, 0x38
        /*0e4e*/ 	.short	0x0008


	//----- nvinfo : EIATTR_EXIT_INSTR_OFFSETS
	.align		4
        /*0e50*/ 	.byte	0x04, 0x1c
        /*0e52*/ 	.short	(.L_32 - .L_31)


	//   ....[0]....
.L_31:
        /*0e54*/ 	.word	0x00000920


	//   ....[1]....
        /*0e58*/ 	.word	0x000011b0


	//   ....[2]....
        /*0e5c*/ 	.word	0x0000ec60


	//   ....[3]....
        /*0e60*/ 	.word	0x0000f1f0


	//   ....[4]....
        /*0e64*/ 	.word	0x00010230


	//----- nvinfo : EIATTR_MAX_THREADS
	.align		4
.L_32:
        /*0e68*/ 	.byte	0x04, 0x05
        /*0e6a*/ 	.short	(.L_34 - .L_33)
.L_33:
        /*0e6c*/ 	.word	0x00000180
        /*0e70*/ 	.word	0x00000001
        /*0e74*/ 	.word	0x00000001


	//----- nvinfo : EIATTR_CRS_STACK_SIZE
	.align		4
.L_34:
        /*0e78*/ 	.byte	0x04, 0x1e
        /*0e7a*/ 	.short	(.L_36 - .L_35)
.L_35:
        /*0e7c*/ 	.word	0x00000000


	//----- nvinfo : EIATTR_CBANK_PARAM_SIZE
	.align		4
.L_36:
        /*0e80*/ 	.byte	0x03, 0x19
        /*0e82*/ 	.short	0x0470


	//----- nvinfo : EIATTR_PARAM_CBANK
	.align		4
        /*0e84*/ 	.byte	0x04, 0x0a
        /*0e86*/ 	.short	(.L_38 - .L_37)
	.align		4
.L_37:
        /*0e88*/ 	.word	index@(.nv.constant0._ZN7cutlass13device_kernelINS_4gemm6kernel13GemmUniversalIN4cute5tupleIJiiiiEEENS1_10collective13CollectiveMmaINS1_37MainloopSm90TmaGmmaWarpSpecializedFP8ILi3ENS5_IJNS4_1CILi1EEENSA_ILi2EEESB_EEENS1_35KernelTmaWarpSpecializedCooperativeEEENS5_IJNSA_ILi256EEENSA_ILi128EEENSA_ILi32EEEEEENS_12float_e5m2_tENS5_IJlSB_lEEESK_SL_NS4_8TiledMMAINS4_8MMA_AtomIJNS4_4SM904GMMA31MMA_64x128x32_F32E5M2E5M2_SS_TNILNSP_7ScaleInE1ELSR_1EEEEEENS4_6LayoutINS5_IJSC_SB_SB_EEENS5_IJSB_NSA_ILi0EEESW_EEEEENS5_IJNS4_10UnderscoreESZ_SZ_EEEEENS4_23SM90_TMA_LOAD_MULTICASTENS4_14ComposedLayoutINS4_7SwizzleILi1ELi4ELi3EEENS4_18smem_ptr_flag_bitsILi8EEENSU_INS5_IJNSA_ILi8EEESI_EEENS5_IJSI_SB_EEEEEEEvNS4_8identityENS4_13SM90_TMA_LOADES1C_vS1D_EENS_8epilogue10collective6detail29Sm90TmaWarpSpecializedAdapterINS1H_15DefaultEpilogueISK_SL_SL_NS1G_6thread17LinearCombinationISK_Li1EffLNS1L_9ScaleType4KindE0ELNS_15FloatRoundStyleE2ESK_EENS1_15EpilogueDefaultEEEEEvvEEEEvNT_6ParamsE)
        /*0e8c*/ 	.short	0x0210
        /*0e8e*/ 	.short	0x0470


	//----- nvinfo : EIATTR_SW_WAR
	.align		4
.L_38:
        /*0e90*/ 	.byte	0x04, 0x36
        /*0e92*/ 	.short	(.L_40 - .L_39)
.L_39:
        /*0e94*/ 	.word	0x00000008
.L_40:


//--------------------- .nv.callgraph             --------------------------
	.section	.nv.callgraph,"",@"SHT_CUDA_CALLGRAPH"
	.align	4
	.sectionentsize	8
	.align		4
        /*0000*/ 	.word	0x00000000
	.align		4
        /*0004*/ 	.word	0xffffffff
	.align		4
        /*0008*/ 	.word	0x00000000
	.align		4
        /*000c*/ 	.word	0xfffffffe
	.align		4
        /*0010*/ 	.word	0x00000000
	.align		4
        /*0014*/ 	.word	0xfffffffd
	.align		4
        /*0018*/ 	.word	0x00000000
	.align		4
        /*001c*/ 	.word	0xfffffffc


//--------------------- .nv.constant4             --------------------------
	.section	.nv.constant4,"a",@progbits
	.align	8
	.align		8
.nv.constant4:
        /*0000*/ 	.dword	_ZN39_INTERNAL_96f5bf78_4_k_cu_089d8dbe_42964cuda3std3__45__cpo5beginE
	.align		8
        /*0008*/ 	.dword	_ZN39_INTERNAL_96f5bf78_4_k_cu_089d8dbe_42964cuda3std3__45__cpo3endE
	.align		8
        /*0010*/ 	.dword	_ZN39_INTERNAL_96f5bf78_4_k_cu_089d8dbe_42964cuda3std3__45__cpo6cbeginE
	.align		8
        /*0018*/ 	.dword	_ZN39_INTERNAL_96f5bf78_4_k_cu_089d8dbe_42964cuda3std3__45__cpo4cendE
	.align		8
        /*0020*/ 	.dword	_ZN39_INTERNAL_96f5bf78_4_k_cu_089d8dbe_42964cuda3std3__441_GLOBAL__N__96f5bf78_4_k_cu_089d8dbe_42966ignoreE
	.align		8
        /*0028*/ 	.dword	_ZN39_INTERNAL_96f5bf78_4_k_cu_089d8dbe_42964cuda3std3__419piecewise_constructE
	.align		8
        /*0030*/ 	.dword	_ZN39_INTERNAL_96f5bf78_4_k_cu_089d8dbe_42964cuda3std3__48in_placeE
	.align		8
        /*0038*/ 	.dword	_ZN39_INTERNAL_96f5bf78_4_k_cu_089d8dbe_42964cuda3std6ranges3__45__cpo4swapE
	.align		8
        /*0040*/ 	.dword	_ZN39_INTERNAL_96f5bf78_4_k_cu_089d8dbe_42964cuda3std6ranges3__45__cpo9iter_moveE
	.align		8
        /*0048*/ 	.dword	_ZN39_INTERNAL_96f5bf78_4_k_cu_089d8dbe_42964cute7productE
	.align		8
        /*0050*/ 	.dword	_ZN39_INTERNAL_96f5bf78_4_k_cu_089d8dbe_42964cute1_E


//--------------------- .text._ZN7cutlass13device_kernelINS_4gemm6kernel13GemmUniversalIN4cute5tupleIJiiiiEEENS1_10collective13CollectiveMmaINS1_37MainloopSm90TmaGmmaWarpSpecializedFP8ILi3ENS5_IJNS4_1CILi1EEENSA_ILi2EEESB_EEENS1_35KernelTmaWarpSpecializedCooperativeEEENS5_IJNSA_ILi256EEENSA_ILi128EEENSA_ILi32EEEEEENS_12float_e5m2_tENS5_IJlSB_lEEESK_SL_NS4_8TiledMMAINS4_8MMA_AtomIJNS4_4SM904GMMA31MMA_64x128x32_F32E5M2E5M2_SS_TNILNSP_7ScaleInE1ELSR_1EEEEEENS4_6LayoutINS5_IJSC_SB_SB_EEENS5_IJSB_NSA_ILi0EEESW_EEEEENS5_IJNS4_10UnderscoreESZ_SZ_EEEEENS4_23SM90_TMA_LOAD_MULTICASTENS4_14ComposedLayoutINS4_7SwizzleILi1ELi4ELi3EEENS4_18smem_ptr_flag_bitsILi8EEENSU_INS5_IJNSA_ILi8EEESI_EEENS5_IJSI_SB_EEEEEEEvNS4_8identityENS4_13SM90_TMA_LOADES1C_vS1D_EENS_8epilogue10collective6detail29Sm90TmaWarpSpecializedAdapterINS1H_15DefaultEpilogueISK_SL_SL_NS1G_6thread17LinearCombinationISK_Li1EffLNS1L_9ScaleType4KindE0ELNS_15FloatRoundStyleE2ESK_EENS1_15EpilogueDefaultEEEEEvvEEEEvNT_6ParamsE --------------------------
	.section	.text._ZN7cutlass13device_kernelINS_4gemm6kernel13GemmUniversalIN4cute5tupleIJiiiiEEENS1_10collective13CollectiveMmaINS1_37MainloopSm90TmaGmmaWarpSpecializedFP8ILi3ENS5_IJNS4_1CILi1EEENSA_ILi2EEESB_EEENS1_35KernelTmaWarpSpecializedCooperativeEEENS5_IJNSA_ILi256EEENSA_ILi128EEENSA_ILi32EEEEEENS_12float_e5m2_tENS5_IJlSB_lEEESK_SL_NS4_8TiledMMAINS4_8MMA_AtomIJNS4_4SM904GMMA31MMA_64x128x32_F32E5M2E5M2_SS_TNILNSP_7ScaleInE1ELSR_1EEEEEENS4_6LayoutINS5_IJSC_SB_SB_EEENS5_IJSB_NSA_ILi0EEESW_EEEEENS5_IJNS4_10UnderscoreESZ_SZ_EEEEENS4_23SM90_TMA_LOAD_MULTICASTENS4_14ComposedLayoutINS4_7SwizzleILi1ELi4ELi3EEENS4_18smem_ptr_flag_bitsILi8EEENSU_INS5_IJNSA_ILi8EEESI_EEENS5_IJSI_SB_EEEEEEEvNS4_8identityENS4_13SM90_TMA_LOADES1C_vS1D_EENS_8epilogue10collective6detail29Sm90TmaWarpSpecializedAdapterINS1H_15DefaultEpilogueISK_SL_SL_NS1G_6thread17LinearCombinationISK_Li1EffLNS1L_9ScaleType4KindE0ELNS_15FloatRoundStyleE2ESK_EENS1_15EpilogueDefaultEEEEEvvEEEEvNT_6ParamsE,"ax",@progbits
	.align	128
.text._ZN7cutlass13device_kernelINS_4gemm6kernel13GemmUniversalIN4cute5tupleIJiiiiEEENS1_10collective13CollectiveMmaINS1_37MainloopSm90TmaGmmaWarpSpecializedFP8ILi3ENS5_IJNS4_1CILi1EEENSA_ILi2EEESB_EEENS1_35KernelTmaWarpSpecializedCooperativeEEENS5_IJNSA_ILi256EEENSA_ILi128EEENSA_ILi32EEEEEENS_12float_e5m2_tENS5_IJlSB_lEEESK_SL_NS4_8TiledMMAINS4_8MMA_AtomIJNS4_4SM904GMMA31MMA_64x128x32_F32E5M2E5M2_SS_TNILNSP_7ScaleInE1ELSR_1EEEEEENS4_6LayoutINS5_IJSC_SB_SB_EEENS5_IJSB_NSA_ILi0EEESW_EEEEENS5_IJNS4_10UnderscoreESZ_SZ_EEEEENS4_23SM90_TMA_LOAD_MULTICASTENS4_14ComposedLayoutINS4_7SwizzleILi1ELi4ELi3EEENS4_18smem_ptr_flag_bitsILi8EEENSU_INS5_IJNSA_ILi8EEESI_EEENS5_IJSI_SB_EEEEEEEvNS4_8identityENS4_13SM90_TMA_LOADES1C_vS1D_EENS_8epilogue10collective6detail29Sm90TmaWarpSpecializedAdapterINS1H_15DefaultEpilogueISK_SL_SL_NS1G_6thread17LinearCombinationISK_Li1EffLNS1L_9ScaleType4KindE0ELNS_15FloatRoundStyleE2ESK_EENS1_15EpilogueDefaultEEEEEvvEEEEvNT_6ParamsE:
        .type           _ZN7cutlass13device_kernelINS_4gemm6kernel13GemmUniversalIN4cute5tupleIJiiiiEEENS1_10collective13CollectiveMmaINS1_37MainloopSm90TmaGmmaWarpSpecializedFP8ILi3ENS5_IJNS4_1CILi1EEENSA_ILi2EEESB_EEENS1_35KernelTmaWarpSpecializedCooperativeEEENS5_IJNSA_ILi256EEENSA_ILi128EEENSA_ILi32EEEEEENS_12float_e5m2_tENS5_IJlSB_lEEESK_SL_NS4_8TiledMMAINS4_8MMA_AtomIJNS4_4SM904GMMA31MMA_64x128x32_F32E5M2E5M2_SS_TNILNSP_7ScaleInE1ELSR_1EEEEEENS4_6LayoutINS5_IJSC_SB_SB_EEENS5_IJSB_NSA_ILi0EEESW_EEEEENS5_IJNS4_10UnderscoreESZ_SZ_EEEEENS4_23SM90_TMA_LOAD_MULTICASTENS4_14ComposedLayoutINS4_7SwizzleILi1ELi4ELi3EEENS4_18smem_ptr_flag_bitsILi8EEENSU_INS5_IJNSA_ILi8EEESI_EEENS5_IJSI_SB_EEEEEEEvNS4_8identityENS4_13SM90_TMA_LOADES1C_vS1D_EENS_8epilogue10collective6detail29Sm90TmaWarpSpecializedAdapterINS1H_15DefaultEpilogueISK_SL_SL_NS1G_6thread17LinearCombinationISK_Li1EffLNS1L_9ScaleType4KindE0ELNS_15FloatRoundStyleE2ESK_EENS1_15EpilogueDefaultEEEEEvvEEEEvNT_6ParamsE,@function
        .size           _ZN7cutlass13device_kernelINS_4gemm6kernel13GemmUniversalIN4cute5tupleIJiiiiEEENS1_10collective13CollectiveMmaINS1_37MainloopSm90TmaGmmaWarpSpecializedFP8ILi3ENS5_IJNS4_1CILi1EEENSA_ILi2EEESB_EEENS1_35KernelTmaWarpSpecializedCooperativeEEENS5_IJNSA_ILi256EEENSA_ILi128EEENSA_ILi32EEEEEENS_12float_e5m2_tENS5_IJlSB_lEEESK_SL_NS4_8TiledMMAINS4_8MMA_AtomIJNS4_4SM904GMMA31MMA_64x128x32_F32E5M2E5M2_SS_TNILNSP_7ScaleInE1ELSR_1EEEEEENS4_6LayoutINS5_IJSC_SB_SB_EEENS5_IJSB_NSA_ILi0EEESW_EEEEENS5_IJNS4_10UnderscoreESZ_SZ_EEEEENS4_23SM90_TMA_LOAD_MULTICASTENS4_14ComposedLayoutINS4_7SwizzleILi1ELi4ELi3EEENS4_18smem_ptr_flag_bitsILi8EEENSU_INS5_IJNSA_ILi8EEESI_EEENS5_IJSI_SB_EEEEEEEvNS4_8identityENS4_13SM90_TMA_LOADES1C_vS1D_EENS_8epilogue10collective6detail29Sm90TmaWarpSpecializedAdapterINS1H_15DefaultEpilogueISK_SL_SL_NS1G_6thread17LinearCombinationISK_Li1EffLNS1L_9ScaleType4KindE0ELNS_15FloatRoundStyleE2ESK_EENS1_15EpilogueDefaultEEEEEvvEEEEvNT_6ParamsE,(.L_x_332 - _ZN7cutlass13device_kernelINS_4gemm6kernel13GemmUniversalIN4cute5tupleIJiiiiEEENS1_10collective13CollectiveMmaINS1_37MainloopSm90TmaGmmaWarpSpecializedFP8ILi3ENS5_IJNS4_1CILi1EEENSA_ILi2EEESB_EEENS1_35KernelTmaWarpSpecializedCooperativeEEENS5_IJNSA_ILi256EEENSA_ILi128EEENSA_ILi32EEEEEENS_12float_e5m2_tENS5_IJlSB_lEEESK_SL_NS4_8TiledMMAINS4_8MMA_AtomIJNS4_4SM904GMMA31MMA_64x128x32_F32E5M2E5M2_SS_TNILNSP_7ScaleInE1ELSR_1EEEEEENS4_6LayoutINS5_IJSC_SB_SB_EEENS5_IJSB_NSA_ILi0EEESW_EEEEENS5_IJNS4_10UnderscoreESZ_SZ_EEEEENS4_23SM90_TMA_LOAD_MULTICASTENS4_14ComposedLayoutINS4_7SwizzleILi1ELi4ELi3EEENS4_18smem_ptr_flag_bitsILi8EEENSU_INS5_IJNSA_ILi8EEESI_EEENS5_IJSI_SB_EEEEEEEvNS4_8identityENS4_13SM90_TMA_LOADES1C_vS1D_EENS_8epilogue10collective6detail29Sm90TmaWarpSpecializedAdapterINS1H_15DefaultEpilogueISK_SL_SL_NS1G_6thread17LinearCombinationISK_Li1EffLNS1L_9ScaleType4KindE0ELNS_15FloatRoundStyleE2ESK_EENS1_15EpilogueDefaultEEEEEvvEEEEvNT_6ParamsE)
        .other          _ZN7cutlass13device_kernelINS_4gemm6kernel13GemmUniversalIN4cute5tupleIJiiiiEEENS1_10collective13CollectiveMmaINS1_37MainloopSm90TmaGmmaWarpSpecializedFP8ILi3ENS5_IJNS4_1CILi1EEENSA_ILi2EEESB_EEENS1_35KernelTmaWarpSpecializedCooperativeEEENS5_IJNSA_ILi256EEENSA_ILi128EEENSA_ILi32EEEEEENS_12float_e5m2_tENS5_IJlSB_lEEESK_SL_NS4_8TiledMMAINS4_8MMA_AtomIJNS4_4SM904GMMA31MMA_64x128x32_F32E5M2E5M2_SS_TNILNSP_7ScaleInE1ELSR_1EEEEEENS4_6LayoutINS5_IJSC_SB_SB_EEENS5_IJSB_NSA_ILi0EEESW_EEEEENS5_IJNS4_10UnderscoreESZ_SZ_EEEEENS4_23SM90_TMA_LOAD_MULTICASTENS4_14ComposedLayoutINS4_7SwizzleILi1ELi4ELi3EEENS4_18smem_ptr_flag_bitsILi8EEENSU_INS5_IJNSA_ILi8EEESI_EEENS5_IJSI_SB_EEEEEEEvNS4_8identityENS4_13SM90_TMA_LOADES1C_vS1D_EENS_8epilogue10collective6detail29Sm90TmaWarpSpecializedAdapterINS1H_15DefaultEpilogueISK_SL_SL_NS1G_6thread17LinearCombinationISK_Li1EffLNS1L_9ScaleType4KindE0ELNS_15FloatRoundStyleE2ESK_EENS1_15EpilogueDefaultEEEEEvvEEEEvNT_6ParamsE,@"STO_CUDA_ENTRY STV_DEFAULT"
_ZN7cutlass13device_kernelINS_4gemm6kernel13GemmUniversalIN4cute5tupleIJiiiiEEENS1_10collective13CollectiveMmaINS1_37MainloopSm90TmaGmmaWarpSpecializedFP8ILi3ENS5_IJNS4_1CILi1EEENSA_ILi2EEESB_EEENS1_35KernelTmaWarpSpecializedCooperativeEEENS5_IJNSA_ILi256EEENSA_ILi128EEENSA_ILi32EEEEEENS_12float_e5m2_tENS5_IJlSB_lEEESK_SL_NS4_8TiledMMAINS4_8MMA_AtomIJNS4_4SM904GMMA31MMA_64x128x32_F32E5M2E5M2_SS_TNILNSP_7ScaleInE1ELSR_1EEEEEENS4_6LayoutINS5_IJSC_SB_SB_EEENS5_IJSB_NSA_ILi0EEESW_EEEEENS5_IJNS4_10UnderscoreESZ_SZ_EEEEENS4_23SM90_TMA_LOAD_MULTICASTENS4_14ComposedLayoutINS4_7SwizzleILi1ELi4ELi3EEENS4_18smem_ptr_flag_bitsILi8EEENSU_INS5_IJNSA_ILi8EEESI_EEENS5_IJSI_SB_EEEEEEEvNS4_8identityENS4_13SM90_TMA_LOADES1C_vS1D_EENS_8epilogue10collective6detail29Sm90TmaWarpSpecializedAdapterINS1H_15DefaultEpilogueISK_SL_SL_NS1G_6thread17LinearCombinationISK_Li1EffLNS1L_9ScaleType4KindE0ELNS_15FloatRoundStyleE2ESK_EENS1_15EpilogueDefaultEEEEEvvEEEEvNT_6ParamsE:
[----:B------:R-:W0:Y:S02]  /*0000*/  LDC R1, c[0x0][0x28] ;  /* 0x00000a00ff017b82 */ /* 0x000e240000000800 */
[----:B0-----:R-:W-:Y:S01]  /*0010*/  VIADD R1, R1, 0xffffff00 ;  /* 0xffffff0001017836 */ /* 0x001fe20000000000 */
[----:B------:R-:W0:Y:S01]  /*0020*/  S2R R5, SR_TID.X ;  /* 0x0000000000057919 */ /* 0x000e220000002100 */
[----:B------:R-:W-:Y:S01]  /*0030*/  ELECT P0, URZ, PT ;  /* 0x00000000003f782f */ /* 0x000fe20003800000 */
[----:B------:R-:W-:Y:S01]  /*0040*/  BSSY B0, `(.L_x_0) ;  /* 0x0000015000007945 */ /* 0x000fe20003800000 */
[--C-:B0-----:R-:W-:Y:S02]  /*0050*/  SHF.R.U32.HI R0, RZ, 0x5, R5.reuse ;  /* 0x00000005ff007819 */ /* 0x101fe40000011605 */
[----:B------:R-:W-:-:S03]  /*0060*/  SHF.R.U32.HI R2, RZ, 0x7, R5 ;  /* 0x00000007ff027819 */ /* 0x000fc60000011605 */
[----:B------:R-:W0:Y:S04]  /*0070*/  SHFL.IDX PT, R3, R0, RZ, 0x1f ;  /* 0x00001fff00037589 */ /* 0x000e2800000e0000 */
[----:B------:R-:W1:Y:S01]  /*0080*/  SHFL.IDX PT, R2, R2, RZ, 0x1f ;  /* 0x00001fff02027589 */ /* 0x000e6200000e0000 */
[----:B0-----:R-:W-:Y:S02]  /*0090*/  R2UR UR4, R3 ;  /* 0x00000000030472ca */ /* 0x001fe400000e0000 */
[----:B-1----:R-:W-:-:S11]  /*00a0*/  R2UR UR6, R2 ;  /* 0x00000000020672ca */ /* 0x002fd600000e0000 */
[----:B------:R-:W-:Y:S02]  /*00b0*/  USHF.R.S32.HI UR5, URZ, 0x1f, UR4 ;  /* 0x0000001f3f057899 */ /* 0x000fe40008011404 */
[----:B------:R-:W-:Y:S02]  /*00c0*/  ISETP.NE.OR P0, PT, RZ, UR4, !P0 ;  /* 0x00000004ff007c0c */ /* 0x000fe4000c705670 */
[----:B------:R-:W-:-:S04]  /*00d0*/  ULEA.HI UR5, UR5, UR4, URZ, 0x2 ;  /* 0x0000000405057291 */ /* 0x000fc8000f8f103f */
[----:B------:R-:W-:-:S04]  /*00e0*/  ULOP3.LUT UR5, UR5, 0xfffffffc, URZ, 0xc0, !UPT ;  /* 0xfffffffc05057892 */ /* 0x000fc8000f8ec03f */
[----:B------:R-:W-:-:S03]  /*00f0*/  UIADD3 UR8, UR4, -UR5, URZ ;  /* 0x8000000504087290 */ /* 0x000fc6000fffe03f */
[----:B------:R-:W-:Y:S09]  /*0100*/  @P0 BRA `(.L_x_1) ;  /* 0x0000000000200947 */ /* 0x000ff20003800000 */
[----:B------:R-:W-:Y:S02]  /*0110*/  ULDC.64 UR4, c[0x0][0x198] ;  /* 0x0000660000047ab9 */ /* 0x000fe40000000a00 */
[----:B------:R-:W-:Y:S02]  /*0120*/  UIADD3 UR10, UP0, UR4, 0xf0, URZ ;  /* 0x000000f0040a7890 */ /* 0x000fe4000ff1e03f */
[----:B------:R-:W-:Y:S02]  /*0130*/  UIADD3 UR4, UP1, UR4, 0x1f0, URZ ;  /* 0x000001f004047890 */ /* 0x000fe4000ff3e03f */
[----:B------:R-:W-:Y:S02]  /*0140*/  UIADD3.X UR11, URZ, UR5, URZ, UP0, !UPT ;  /* 0x000000053f0b7290 */ /* 0x000fe400087fe43f */
[----:B------:R-:W-:-:S07]  /*0150*/  UIADD3.X UR5, URZ, UR5, URZ, UP1, !UPT ;  /* 0x000000053f057290 */ /* 0x000fce0008ffe43f */
[----:B------:R0:W-:Y:S02]  /*0160*/  UTMACCTL.PF [UR10] ;  /* 0x000000000a0079b9 */ /* 0x0001e40008040000 */
[----:B------:R0:W-:Y:S02]  /*0170*/  UTMACCTL.PF [UR4] ;  /* 0x00000000040079b9 */ /* 0x0001e40008040000 */
[----:B0-----:R-:W-:Y:S01]  /*0180*/  NOP ;  /* 0x0000000000007918 */ /* 0x001fe20000000000 */
.L_x_1:
[----:B------:R-:W-:Y:S05]  /*0190*/  BSYNC B0 ;  /* 0x0000000000007941 */ /* 0x000fea0003800000 */
.L_x_0:
[----:B------:R-:W0:Y:S01]  /*01a0*/  SHFL.IDX PT, R3, R0, RZ, 0x1f ;  /* 0x00001fff00037589 */ /* 0x000e2200000e0000 */
[----:B------:R-:W-:Y:S01]  /*01b0*/  UISETP.NE.AND UP0, UPT, UR8, 0x3, UPT ;  /* 0x000000030800788c */ /* 0x000fe2000bf05270 */
[----:B------:R-:W-:Y:S01]  /*01c0*/  ISETP.NE.AND P2, PT, RZ, UR6, PT ;  /* 0x00000006ff007c0c */ /* 0x000fe2000bf45270 */
[----:B------:R-:W-:Y:S02]  /*01d0*/  UIADD3 UR10, UR6, -0x1, URZ ;  /* 0xffffffff060a7890 */ /* 0x000fe4000fffe03f */
[----:B------:R-:W-:Y:S02]  /*01e0*/  UISETP.EQ.OR UP0, UPT, UR8, URZ, !UP0 ;  /* 0x0000003f0800728c */ /* 0x000fe4000c702670 */
[----:B------:R-:W-:Y:S02]  /*01f0*/  UISETP.GE.U32.AND UP1, UPT, UR10, 0x2, UPT ;  /* 0x000000020a00788c */ /* 0x000fe4000bf26070 */
[----:B------:R-:W-:-:S04]  /*0200*/  UISETP.EQ.AND UP0, UPT, UR6, URZ, UP0 ;  /* 0x0000003f0600728c */ /* 0x000fc80008702270 */
[----:B------:R-:W-:-:S04]  /*0210*/  USEL UR13, URZ, 0x1, !UP0 ;  /* 0x000000013f0d7887 */ /* 0x000fc8000c000000 */
[----:B------:R-:W-:Y:S01]  /*0220*/  USEL UR13, UR13, 0x2, UP1 ;  /* 0x000000020d0d7887 */ /* 0x000fe20008800000 */
[----:B0-----:R-:W-:-:S13]  /*0230*/  ISETP.NE.AND P0, PT, R3, RZ, PT ;  /* 0x000000ff0300720c */ /* 0x001fda0003f05270 */
[----:B------:R-:W-:Y:S05]  /*0240*/  @P0 BRA `(.L_x_2) ;  /* 0x0000000000500947 */ /* 0x000fea0003800000 */
[----:B------:R-:W0:Y:S01]  /*0250*/  S2UR UR9, SR_CgaCtaId ;  /* 0x00000000000979c3 */ /* 0x000e220000008800 */
[----:B------:R-:W-:Y:S01]  /*0260*/  UMOV UR4, 0x400 ;  /* 0x0000040000047882 */ /* 0x000fe20000000000 */
[----:B------:R-:W-:Y:S01]  /*0270*/  UMOV UR5, 0x1 ;  /* 0x0000000100057882 */ /* 0x000fe20000000000 */
[----:B------:R-:W-:Y:S01]  /*0280*/  UMOV UR6, 0x4 ;  /* 0x0000000400067882 */ /* 0x000fe20000000000 */
[----:B------:R-:W-:Y:S01]  /*0290*/  ELECT P0, URZ, PT ;  /* 0x00000000003f782f */ /* 0x000fe20003800000 */
[----:B------:R-:W-:-:S04]  /*02a0*/  UIADD3 UR6, -UR6, 0x100000, URZ ;  /* 0x0010000006067890 */ /* 0x000fc8000fffe13f */
[----:B------:R-:W-:Y:S02]  /*02b0*/  USHF.L.U32 UR7, UR6, 0xb, URZ ;  /* 0x0000000b06077899 */ /* 0x000fe4000800063f */
[----:B------:R-:W-:Y:S02]  /*02c0*/  USHF.L.U32 UR6, UR6, 0x1, URZ ;  /* 0x0000000106067899 */ /* 0x000fe4000800063f */
[----:B0-----:R-:W-:Y:S02]  /*02d0*/  ULEA UR9, UR9, UR4, 0x18 ;  /* 0x0000000409097291 */ /* 0x001fe4000f8ec03f */
[----:B------:R-:W-:-:S04]  /*02e0*/  UIADD3 UR4, -UR5, 0x100000, URZ ;  /* 0x0010000005047890 */ /* 0x000fc8000fffe13f */
[----:B------:R-:W-:Y:S02]  /*02f0*/  USHF.L.U32 UR5, UR4, 0xb, URZ ;  /* 0x0000000b04057899 */ /* 0x000fe4000800063f */
[----:B------:R-:W-:Y:S01]  /*0300*/  USHF.L.U32 UR4, UR4, 0x1, URZ ;  /* 0x0000000104047899 */ /* 0x000fe2000800063f */
[----:B------:R-:W0:Y:S11]  /*0310*/  FENCE.VIEW.ASYNC.S ;  /* 0x00000000000073c6 */ /* 0x000e360000000000 */
[----:B0-----:R0:W1:Y:S01]  /*0320*/  SYNCS.EXCH.64 URZ, [UR9], UR4 ;  /* 0x00000004093f75b2 */ /* 0x0010620008000100 */
[----:B------:R0:W2:Y:S01]  /*0330*/  SYNCS.EXCH.64 URZ, [UR9+0x18], UR6 ;  /* 0x00001806093f75b2 */ /* 0x0000a20008000100 */
[----:B------:R0:W3:Y:S01]  /*0340*/  SYNCS.EXCH.64 URZ, [UR9+0x8], UR4 ;  /* 0x00000804093f75b2 */ /* 0x0000e20008000100 */
[----:B------:R0:W4:Y:S01]  /*0350*/  SYNCS.EXCH.64 URZ, [UR9+0x20], UR6 ;  /* 0x00002006093f75b2 */ /* 0x0001220008000100 */
[----:B------:R0:W0:Y:S01]  /*0360*/  SYNCS.EXCH.64 URZ, [UR9+0x10], UR4 ;  /* 0x00001004093f75b2 */ /* 0x0000220008000100 */
[----:B------:R0:W0:Y:S01]  /*0370*/  SYNCS.EXCH.64 URZ, [UR9+0x28], UR6 ;  /* 0x00002806093f75b2 */ /* 0x0000220008000100 */
[----:B------:R-:W-:Y:S01]  /*0380*/  NOP ;  /* 0x0000000000007918 */ /* 0x000fe20000000000 */
.L_x_2:
[----:B------:R-:W-:Y:S01]  /*0390*/  SHF.R.S32.HI R4, RZ, 0x1f, R5 ;  /* 0x0000001fff047819 */ /* 0x000fe20000011405 */
[----:B------:R-:W5:Y:S01]  /*03a0*/  SHFL.IDX PT, R0, R0, RZ, 0x1f ;  /* 0x00001fff00007589 */ /* 0x000f6200000e0000 */
[----:B------:R-:W-:Y:S01]  /*03b0*/  ELECT P0, URZ, PT ;  /* 0x00000000003f782f */ /* 0x000fe20003800000 */
[----:B0-----:R-:W0:Y:S01]  /*03c0*/  S2UR UR9, SR_CTAID.X ;  /* 0x00000000000979c3 */ /* 0x001e220000002500 */
[----:B------:R-:W-:Y:S01]  /*03d0*/  LEA.HI R4, R4, R5, RZ, 0x7 ;  /* 0x0000000504047211 */ /* 0x000fe200078f38ff */
[----:B------:R-:W1:Y:S01]  /*03e0*/  S2R R2, SR_CTAID.Y ;  /* 0x0000000000027919 */ /* 0x000e620000002600 */
[----:B------:R-:W-:Y:S01]  /*03f0*/  SHF.R.S32.HI R6, RZ, 0x1f, R3 ;  /* 0x0000001fff067819 */ /* 0x000fe20000011403 */
[----:B------:R-:W-:Y:S01]  /*0400*/  ULDC UR4, c[0x0][0x154] ;  /* 0x0000550000047ab9 */ /* 0x000fe20000000800 */
[----:B------:R-:W-:Y:S01]  /*0410*/  LOP3.LUT R4, R4, 0xffffff80, RZ, 0xc0, !PT ;  /* 0xffffff8004047812 */ /* 0x000fe200078ec0ff */
[----:B------:R-:W-:Y:S01]  /*0420*/  NOP ;  /* 0x0000000000007918 */ /* 0x000fe20000000000 */
[----:B------:R-:W-:Y:S01]  /*0430*/  LEA.HI R6, R6, R3, RZ, 0x2 ;  /* 0x0000000306067211 */ /* 0x000fe200078f10ff */
[----:B------:R-:W2:Y:S01]  /*0440*/  LDC R11, c[0x0][0x148] ;  /* 0x00005200ff0b7b82 */ /* 0x000ea20000000800 */
[----:B------:R-:W-:Y:S01]  /*0450*/  NOP ;  /* 0x0000000000007918 */ /* 0x000fe20000000000 */
[----:B------:R-:W-:Y:S01]  /*0460*/  IMAD.IADD R4, R5, 0x1, -R4 ;  /* 0x0000000105047824 */ /* 0x000fe200078e0a04 */
[----:B------:R-:W-:-:S04]  /*0470*/  LOP3.LUT R6, R6, 0x3ffffffc, RZ, 0xc0, !PT ;  /* 0x3ffffffc06067812 */ /* 0x000fc800078ec0ff */
[----:B------:R-:W-:Y:S01]  /*0480*/  SHF.R.S32.HI R5, RZ, 0x1f, R4 ;  /* 0x0000001fff057819 */ /* 0x000fe20000011404 */
[----:B------:R-:W-:Y:S01]  /*0490*/  IMAD.IADD R6, R3, 0x1, -R6 ;  /* 0x0000000103067824 */ /* 0x000fe200078e0a06 */
[----:B------:R-:W3:Y:S02]  /*04a0*/  LDC R8, c[0x0][0x144] ;  /* 0x00005100ff087b82 */ /* 0x000ee40000000800 */
[----:B------:R-:W-:Y:S02]  /*04b0*/  LEA.HI R5, R5, R4, RZ, 0x3 ;  /* 0x0000000405057211 */ /* 0x000fe400078f18ff */
[----:B-----5:R-:W-:Y:S02]  /*04c0*/  ISETP.NE.OR P0, PT, R0, RZ, !P0 ;  /* 0x000000ff0000720c */ /* 0x020fe40004705670 */
[--C-:B------:R-:W-:Y:S02]  /*04d0*/  SHF.R.S32.HI R0, RZ, 0x3, R5.reuse ;  /* 0x00000003ff007819 */ /* 0x100fe40000011405 */
[----:B------:R-:W-:-:S04]  /*04e0*/  SHF.R.S32.HI R5, RZ, 0x1f, R5 ;  /* 0x0000001fff057819 */ /* 0x000fc80000011405 */
[----:B------:R-:W-:-:S04]  /*04f0*/  LEA.HI R5, R5, R0, RZ, 0x2 ;  /* 0x0000000005057211 */ /* 0x000fc800078f10ff */
[----:B------:R-:W-:Y:S01]  /*0500*/  LOP3.LUT R5, R5, 0xfffffffc, RZ, 0xc0, !PT ;  /* 0xfffffffc05057812 */ /* 0x000fe200078ec0ff */
[----:B------:R-:W-:Y:S01]  /*0510*/  VOTEU.ALL UP0, P0 ;  /* 0x00000000003f7886 */ /* 0x000fe20000000000 */
[----:B-1----:R-:W-:Y:S01]  /*0520*/  I2FP.F32.U32 R7, R2 ;  /* 0x0000000200077245 */ /* 0x002fe20000201000 */
[----:B------:R-:W-:Y:S02]  /*0530*/  VOTEU.ALL UP1, P0 ;  /* 0x00000000003f7886 */ /* 0x000fe40000020000 */
[----:B------:R-:W-:Y:S01]  /*0540*/  IMAD.IADD R5, R0, 0x1, -R5 ;  /* 0x0000000100057824 */ /* 0x000fe200078e0a05 */
[----:B------:R-:W1:Y:S01]  /*0550*/  @!UP0 S2UR UR7, SR_CgaCtaId ;  /* 0x00000000000789c3 */ /* 0x000e620000008800 */
[----:B0-----:R-:W-:Y:S01]  /*0560*/  I2FP.F32.U32 R0, UR9 ;  /* 0x0000000900007c45 */ /* 0x001fe20008201000 */
[----:B------:R-:W-:Y:S01]  /*0570*/  FMUL R9, R7, UR4 ;  /* 0x0000000407097c20 */ /* 0x000fe20008400000 */
[----:B------:R-:W-:Y:S01]  /*0580*/  IMAD R5, R6, 0x4, R5 ;  /* 0x0000000406057824 */ /* 0x000fe200078e0205 */
[----:B------:R-:W-:Y:S01]  /*0590*/  ULDC UR4, c[0x0][0x150] ;  /* 0x0000540000047ab9 */ /* 0x000fe20000000800 */
[----:B------:R-:W-:Y:S01]  /*05a0*/  @!UP0 UMOV UR6, 0x400 ;  /* 0x0000040000068882 */ /* 0x000fe20000000000 */
[----:B------:R-:W-:Y:S01]  /*05b0*/  FMUL R7, R0, UR4 ;  /* 0x0000000400077c20 */ /* 0x000fe20008400000 */
[----:B------:R-:W-:Y:S01]  /*05c0*/  IMAD.SHL.U32 R0, R5, 0x4, RZ ;  /* 0x0000000405007824 */ /* 0x000fe200078e00ff */
[----:B------:R-:W0:Y:S01]  /*05d0*/  LDC R6, c[0x0][0x140] ;  /* 0x00005000ff067b82 */ /* 0x000e220000000800 */
[----:B------:R-:W5:Y:S01]  /*05e0*/  F2I.U32.TRUNC.NTZ R9, R9 ;  /* 0x0000000900097305 */ /* 0x000f62000020f000 */
[----:B------:R-:W-:-:S02]  /*05f0*/  UMOV UR4, 0x20 ;  /* 0x0000002000047882 */ /* 0x000fc40000000000 */
[----:B------:R-:W-:Y:S01]  /*0600*/  LOP3.LUT R10, R5, 0xc, R0, 0x78, !PT ;  /* 0x0000000c050a7812 */ /* 0x000fe200078e7800 */
[----:B------:R-:W-:-:S04]  /*0610*/  @!UP0 UIADD3 UR4, -UR4, 0x100000, URZ ;  /* 0x0010000004048890 */ /* 0x000fc8000fffe13f */
[----:B------:R-:W-:Y:S02]  /*0620*/  @!UP0 USHF.L.U32 UR5, UR4, 0xb, URZ ;  /* 0x0000000b04058899 */ /* 0x000fe4000800063f */
[----:B------:R-:W-:Y:S01]  /*0630*/  @!UP0 USHF.L.U32 UR4, UR4, 0x1, URZ ;  /* 0x0000000104048899 */ /* 0x000fe2000800063f */
[----:B------:R-:W4:Y:S01]  /*0640*/  F2I.U32.TRUNC.NTZ R7, R7 ;  /* 0x0000000700077305 */ /* 0x000f22000020f000 */
[----:B------:R0:W-:Y:S01]  /*0650*/  STL [R1+0x78], R10 ;  /* 0x0000780a01007387 */ /* 0x0001e20000100800 */
[----:B-----5:R-:W-:Y:S01]  /*0660*/  IMAD.MOV R12, RZ, RZ, -R9 ;  /* 0x000000ffff0c7224 */ /* 0x020fe200078e0a09 */
[----:B-1----:R-:W-:Y:S01]  /*0670*/  @!UP0 ULEA UR6, UR7, UR6, 0x18 ;  /* 0x0000000607068291 */ /* 0x002fe2000f8ec03f */
[----:B------:R-:W-:Y:S02]  /*0680*/  VOTEU.ALL UP0, P0 ;  /* 0x00000000003f7886 */ /* 0x000fe40000000000 */
[----:B--2---:R-:W-:Y:S01]  /*0690*/  IMAD R5, R11, R12, R2 ;  /* 0x0000000c0b057224 */ /* 0x004fe200078e0202 */
[----:B------:R-:W-:-:S02]  /*06a0*/  LOP3.LUT P0, RZ, R4, 0x7, RZ, 0xc0, !PT ;  /* 0x0000000704ff7812 */ /* 0x000fc4000780c0ff */
[----:B0-----:R-:W-:Y:S01]  /*06b0*/  ISETP.EQ.U32.AND P3, PT, R6, 0x1, PT ;  /* 0x000000010600780c */ /* 0x001fe20003f62070 */
[----:B----4-:R-:W-:Y:S01]  /*06c0*/  IMAD.MOV R7, RZ, RZ, -R7 ;  /* 0x000000ffff077224 */ /* 0x010fe200078e0a07 */
[----:B------:R-:W-:Y:S02]  /*06d0*/  ISETP.NE.AND P1, PT, R5, R10, PT ;  /* 0x0000000a0500720c */ /* 0x000fe40003f25270 */
[----:B------:R-:W-:Y:S01]  /*06e0*/  ISETP.LT.U32.AND P0, PT, R10, 0x2, !P0 ;  /* 0x000000020a00780c */ /* 0x000fe20004701070 */
[----:B---3--:R-:W-:Y:S01]  /*06f0*/  IMAD R0, R8, R7, UR9 ;  /* 0x0000000908007e24 */ /* 0x008fe2000f8e0207 */
[----:B------:R-:W0:Y:S02]  /*0700*/  FENCE.VIEW.ASYNC.S ;  /* 0x00000000000073c6 */ /* 0x000e240000000000 */
[----:B0-----:R0:W1:Y:S02]  /*0710*/  @!UP0 SYNCS.EXCH.64 URZ, [UR6+0x40], UR4 ;  /* 0x00004004063f85b2 */ /* 0x0010640008000100 */
[----:B------:R-:W-:-:S04]  /*0720*/  ISETP.EQ.OR P1, PT, R0, RZ, !P1 ;  /* 0x000000ff0000720c */ /* 0x000fc80004f22670 */
[----:B------:R-:W-:Y:S01]  /*0730*/  PLOP3.LUT P0, PT, P0, P1, PT, 0x80, 0x0 ;  /* 0x000000000000781c */ /* 0x000fe20000703070 */
[----:B------:R0:W2:Y:S01]  /*0740*/  @!UP1 SYNCS.EXCH.64 URZ, [UR6+0x48], UR4 ;  /* 0x00004804063f95b2 */ /* 0x0000a20008000100 */
[----:B------:R-:W-:Y:S01]  /*0750*/  NOP ;  /* 0x0000000000007918 */ /* 0x000fe20000000000 */
[----:B------:R-:W-:Y:S10]  /*0760*/  @!P3 BRA `(.L_x_3) ;  /* 0x000000000008b947 */ /* 0x000ff40003800000 */
[----:B-12---:R-:W-:Y:S01]  /*0770*/  UCGABAR_ARV ;  /* 0x00000000000079c7 */ /* 0x006fe20008000000 */
[----:B------:R-:W-:Y:S05]  /*0780*/  BRA `(.L_x_4) ;  /* 0x0000000000047947 */ /* 0x000fea0003800000 */
.L_x_3:
[----:B-12---:R-:W-:Y:S01]  /*0790*/  NOP ;  /* 0x0000000000007918 */ /* 0x006fe20000000000 */
.L_x_4:
[----:B------:R-:W1:Y:S01]  /*07a0*/  LDC R3, c[0x0][0x65c] ;  /* 0x00019700ff037b82 */ /* 0x000e620000000800 */
[----:B------:R-:W-:Y:S02]  /*07b0*/  IMAD.U32 R4, RZ, RZ, UR9 ;  /* 0x00000009ff047e24 */ /* 0x000fe4000f8e00ff */
[----:B------:R-:W-:Y:S01]  /*07c0*/  IMAD.MOV.U32 R5, RZ, RZ, RZ ;  /* 0x000000ffff057224 */ /* 0x000fe200078e00ff */
[----:B-1----:R-:W-:-:S13]  /*07d0*/  ISETP.NE.AND P4, PT, R3, 0x1, PT ;  /* 0x000000010300780c */ /* 0x002fda0003f85270 */
[----:B------:R-:W1:Y:S01]  /*07e0*/  @P4 LDC R7, c[0x0][0x10] ;  /* 0x00000400ff074b82 */ /* 0x000e620000000800 */
[----:B------:R-:W-:Y:S02]  /*07f0*/  @P4 IMAD.MOV.U32 R3, RZ, RZ, RZ ;  /* 0x000000ffff034224 */ /* 0x000fe400078e00ff */
[----:B------:R-:W-:-:S05]  /*0800*/  @P4 IMAD.MOV.U32 R13, RZ, RZ, RZ ;  /* 0x000000ffff0d4224 */ /* 0x000fca00078e00ff */
[----:B------:R-:W2:Y:S01]  /*0810*/  @!P4 LDC R9, c[0x0][0xc] ;  /* 0x00000300ff09cb82 */ /* 0x000ea20000000800 */
[----:B-1----:R-:W-:-:S04]  /*0820*/  @P4 IMAD.WIDE.U32 R6, R7, UR9, R2 ;  /* 0x0000000907064c25 */ /* 0x002fc8000f8e0002 */
[----:B------:R-:W-:Y:S02]  /*0830*/  @P4 IMAD.MOV.U32 R19, RZ, RZ, R6 ;  /* 0x000000ffff134224 */ /* 0x000fe400078e0006 */
[----:B------:R-:W-:Y:S02]  /*0840*/  @P4 IMAD.IADD R23, R7, 0x1, R13 ;  /* 0x0000000107174824 */ /* 0x000fe400078e020d */
[----:B--2---:R-:W-:-:S04]  /*0850*/  @!P4 IMAD.WIDE.U32 R4, R2, R9, R4 ;  /* 0x000000090204c225 */ /* 0x004fc800078e0004 */
[----:B------:R-:W-:Y:S02]  /*0860*/  @!P4 IMAD.MOV.U32 R19, RZ, RZ, R4 ;  /* 0x000000ffff13c224 */ /* 0x000fe400078e0004 */
[----:B------:R-:W-:-:S03]  /*0870*/  @!P4 IMAD.MOV.U32 R23, RZ, RZ, R5 ;  /* 0x000000ffff17c224 */ /* 0x000fc600078e0005 */
[----:B------:R1:W-:Y:S04]  /*0880*/  STL [R1+0x80], R19 ;  /* 0x0000801301007387 */ /* 0x0003e80000100800 */
[----:B------:R1:W-:Y:S01]  /*0890*/  STL [R1+0x7c], R23 ;  /* 0x00007c1701007387 */ /* 0x0003e20000100800 */
[----:B------:R-:W-:Y:S05]  /*08a0*/  @!P3 BRA `(.L_x_5) ;  /* 0x00000000000cb947 */ /* 0x000fea0003800000 */
[----:B------:R-:W-:Y:S01]  /*08b0*/  UCGABAR_WAIT ;  /* 0x0000000000007dc7 */ /* 0x000fe20008000000 */
[----:B------:R-:W-:Y:S01]  /*08c0*/  CCTL.IVALL ;  /* 0x00000000ff00798f */ /* 0x000fe20002000000 */
[----:B------:R-:W-:Y:S05]  /*08d0*/  BRA `(.L_x_6) ;  /* 0x0000000000047947 */ /* 0x000fea0003800000 */
.L_x_5:
[----:B------:R-:W-:Y:S06]  /*08e0*/  BAR.SYNC.DEFER_BLOCKING 0x0 ;  /* 0x0000000000007b1d */ /* 0x000fec0000010000 */
.L_x_6:
[----:B------:R-:W-:Y:S05]  /*08f0*/  @!P2 BRA `(.L_x_7) ;  /* 0x000000e000dca947 */ /* 0x000fea0003800000 */
[----:B------:R-:W-:-:S06]  /*0900*/  UISETP.GT.U32.AND UP0, UPT, UR10, 0x1, UPT ;  /* 0x000000010a00788c */ /* 0x000fcc000bf04070 */
[----:B------:R-:W-:-:S13]  /*0910*/  PLOP3.LUT P1, PT, PT, PT, UP0, 0x80, 0x0 ;  /* 0x000000000000781c */ /* 0x000fda0003f2f008 */
[----:B0-----:R-:W-:Y:S05]  /*0920*/  @P1 EXIT ;  /* 0x000000000000194d */ /* 0x001fea0003800000 */
[----:B------:R-:W-:Y:S01]  /*0930*/  IMAD.MOV.U32 R6, RZ, RZ, -0x1 ;  /* 0xffffffffff067424 */ /* 0x000fe200078e00ff */
[----:B------:R-:W-:Y:S01]  /*0940*/  ULDC.64 UR4, c[0x0][0x650] ;  /* 0x0001940000047ab9 */ /* 0x000fe20000000a00 */
[----:B------:R-:W-:Y:S01]  /*0950*/  IMAD.MOV.U32 R5, RZ, RZ, -0x1 ;  /* 0xffffffffff057424 */ /* 0x000fe200078e00ff */
[----:B------:R-:W-:Y:S01]  /*0960*/  ISETP.GE.U32.AND P1, PT, R19, UR4, PT ;  /* 0x0000000413007c0c */ /* 0x000fe2000bf26070 */
[----:B------:R-:W-:Y:S01]  /*0970*/  UMOV UR22, 0xffffffff ;  /* 0xffffffff00167882 */ /* 0x000fe20000000000 */
[----:B------:R0:W-:Y:S01]  /*0980*/  STL [R1+0x88], R6 ;  /* 0x0000880601007387 */ /* 0x0001e20000100800 */
[----:B------:R-:W-:Y:S02]  /*0990*/  PRMT R4, RZ, 0x7610, R4 ;  /* 0x00007610ff047816 */ /* 0x000fe40000000004 */
[----:B------:R-:W-:Y:S01]  /*09a0*/  ISETP.GE.U32.AND.EX P1, PT, R23, UR5, PT, P1 ;  /* 0x0000000517007c0c */ /* 0x000fe2000bf26110 */
[----:B------:R0:W-:-:S12]  /*09b0*/  STL [R1+0x84], R5 ;  /* 0x0000840501007387 */ /* 0x0001d80000100800 */
[----:B0-----:R-:W-:Y:S05]  /*09c0*/  @P1 BRA `(.L_x_8) ;  /* 0x0000000400381947 */ /* 0x001fea0003800000 */
[----:B------:R-:W0:Y:S01]  /*09d0*/  LDC.64 R14, c[0x0][0x628] ;  /* 0x00018a00ff0e7b82 */ /* 0x000e220000000a00 */
[----:B------:R-:W-:Y:S02]  /*09e0*/  IMAD.MOV.U32 R4, RZ, RZ, R19 ;  /* 0x000000ffff047224 */ /* 0x000fe400078e0013 */
[----:B------:R-:W-:-:S05]  /*09f0*/  IMAD.MOV.U32 R5, RZ, RZ, R23 ;  /* 0x000000ffff057224 */ /* 0x000fca00078e0017 */
[----:B------:R-:W2:Y:S08]  /*0a00*/  LDC R10, c[0x0][0x630] ;  /* 0x00018c00ff0a7b82 */ /* 0x000eb00000000800 */
[----:B------:R-:W3:Y:S01]  /*0a10*/  LDC.64 R16, c[0x0][0x620] ;  /* 0x00018800ff107b82 */ /* 0x000ee20000000a00 */
[----:B0-----:R-:W-:-:S04]  /*0a20*/  ISETP.NE.U32.AND P1, PT, R14, RZ, PT ;  /* 0x000000ff0e00720c */ /* 0x001fc80003f25070 */
[----:B------:R-:W-:-:S13]  /*0a30*/  ISETP.NE.AND.EX P1, PT, R15, RZ, PT, P1 ;  /* 0x000000ff0f00720c */ /* 0x000fda0003f25310 */
[----:B--23--:R-:W-:Y:S05]  /*0a40*/  @!P1 BRA `(.L_x_9) ;  /* 0x0000000000289947 */ /* 0x00cfea0003800000 */
[----:B------:R-:W0:Y:S02]  /*0a50*/  LDC R9, c[0x0][0x634] ;  /* 0x00018d00ff097b82 */ /* 0x000e240000000800 */
[----:B0-----:R-:W-:-:S05]  /*0a60*/  IADD3 R9, P1, R19, R9, RZ ;  /* 0x0000000913097210 */ /* 0x001fca0007f3e0ff */
[----:B------:R-:W-:-:S04]  /*0a70*/  IMAD.X R13, RZ, RZ, R23, P1 ;  /* 0x000000ffff0d7224 */ /* 0x000fc800008e0617 */
[----:B------:R-:W-:-:S04]  /*0a80*/  IMAD.WIDE.U32 R4, R13, R14, RZ ;  /* 0x0000000e0d047225 */ /* 0x000fc800078e00ff */
[----:B------:R-:W-:-:S04]  /*0a90*/  IMAD.WIDE.U32 R6, P1, R9, R15, R4 ;  /* 0x0000000f09067225 */ /* 0x000fc80007820004 */
[----:B------:R-:W-:-:S04]  /*0aa0*/  IMAD.WIDE.U32 R4, R9, R14, RZ ;  /* 0x0000000e09047225 */ /* 0x000fc800078e00ff */
[----:B------:R-:W-:Y:S01]  /*0ab0*/  IMAD.X R9, RZ, RZ, RZ, P1 ;  /* 0x000000ffff097224 */ /* 0x000fe200008e06ff */
[----:B------:R-:W-:Y:S01]  /*0ac0*/  IADD3 RZ, P1, R5, R6, RZ ;  /* 0x0000000605ff7210 */ /* 0x000fe20007f3e0ff */
[----:B------:R-:W-:-:S04]  /*0ad0*/  IMAD.MOV.U32 R8, RZ, RZ, R7 ;  /* 0x000000ffff087224 */ /* 0x000fc800078e0007 */
[----:B------:R-:W-:-:S08]  /*0ae0*/  IMAD.WIDE.U32.X R4, R13, R15, R8, P1 ;  /* 0x0000000f0d047225 */ /* 0x000fd000008e0408 */
.L_x_9:
[----:B------:R-:W0:Y:S01]  /*0af0*/  LDC.64 R20, c[0x0][0x640] ;  /* 0x00019000ff147b82 */ /* 0x000e220000000a00 */
[-C--:B------:R-:W-:Y:S01]  /*0b00*/  SHF.R.U64 R22, R4, R10.reuse, R5 ;  /* 0x0000000a04167219 */ /* 0x080fe20000001205 */
[----:B------:R-:W-:Y:S01]  /*0b10*/  IMAD.MOV.U32 R4, RZ, RZ, R19 ;  /* 0x000000ffff047224 */ /* 0x000fe200078e0013 */
[----:B------:R-:W-:Y:S01]  /*0b20*/  SHF.R.U32.HI R3, RZ, R10, R5 ;  /* 0x0000000aff037219 */ /* 0x000fe20000011605 */
[----:B------:R-:W-:Y:S01]  /*0b30*/  IMAD.MOV.U32 R5, RZ, RZ, R23 ;  /* 0x000000ffff057224 */ /* 0x000fe200078e0017 */
[----:B------:R-:W-:Y:S01]  /*0b40*/  IADD3 R7, P1, RZ, -R22, RZ ;  /* 0x80000016ff077210 */ /* 0x000fe20007f3e0ff */
[----:B-1----:R-:W-:Y:S02]  /*0b50*/  IMAD R23, R11, R12, R2 ;  /* 0x0000000c0b177224 */ /* 0x002fe400078e0202 */
[----:B------:R-:W1:Y:S01]  /*0b60*/  LDC R8, c[0x0][0x618] ;  /* 0x00018600ff087b82 */ /* 0x000e620000000800 */
[----:B------:R-:W-:Y:S02]  /*0b70*/  IMAD.MOV.U32 R11, RZ, RZ, 0x1 ;  /* 0x00000001ff0b7424 */ /* 0x000fe400078e00ff */
[----:B------:R-:W-:-:S02]  /*0b80*/  IMAD.X R3, RZ, RZ, ~R3, P1 ;  /* 0x000000ffff037224 */ /* 0x000fc400008e0e03 */
[----:B------:R-:W-:-:S03]  /*0b90*/  IMAD.WIDE.U32 R4, R7, R16, R4 ;  /* 0x0000001007047225 */ /* 0x000fc600078e0004 */
[----:B------:R-:W2:Y:S01]  /*0ba0*/  LDC R14, c[0x0][0x608] ;  /* 0x00018200ff0e7b82 */ /* 0x000ea20000000800 */
[----:B------:R-:W-:-:S04]  /*0bb0*/  IMAD R6, R3, R16, RZ ;  /* 0x0000001003067224 */ /* 0x000fc800078e02ff */
[----:B------:R-:W-:-:S03]  /*0bc0*/  IMAD R3, R7, R17, R6 ;  /* 0x0000001107037224 */ /* 0x000fc600078e0206 */
[----:B------:R-:W3:Y:S01]  /*0bd0*/  LDC R18, c[0x0][0x658] ;  /* 0x00019600ff127b82 */ /* 0x000ee20000000800 */
[----:B------:R-:W-:Y:S01]  /*0be0*/  IMAD.IADD R3, R5, 0x1, R3 ;  /* 0x0000000105037824 */ /* 0x000fe200078e0203 */
[----:B0-----:R-:W-:Y:S01]  /*0bf0*/  ISETP.NE.U32.AND P1, PT, R20, RZ, PT ;  /* 0x000000ff1400720c */ /* 0x001fe20003f25070 */
[----:B------:R-:W-:-:S03]  /*0c00*/  IMAD.MOV.U32 R5, RZ, RZ, -0x1 ;  /* 0xffffffffff057424 */ /* 0x000fc600078e00ff */
[----:B------:R-:W-:Y:S02]  /*0c10*/  ISETP.NE.AND.EX P1, PT, R21, RZ, PT, P1 ;  /* 0x000000ff1500720c */ /* 0x000fe40003f25310 */
[----:B------:R-:W0:Y:S01]  /*0c20*/  LDC R13, c[0x0][0x600] ;  /* 0x00018000ff0d7b82 */ /* 0x000e220000000800 */
[-CC-:B-1----:R-:W-:Y:S02]  /*0c30*/  SHF.R.U64 R10, R4, R8.reuse, R3.reuse ;  /* 0x00000008040a7219 */ /* 0x182fe40000001203 */
[----:B------:R-:W-:-:S05]  /*0c40*/  SHF.R.U32.HI R3, RZ, R8, R3 ;  /* 0x00000008ff037219 */ /* 0x000fca0000011603 */
[----:B------:R-:W1:Y:S01]  /*0c50*/  LDC R15, c[0x0][0x648] ;  /* 0x00019200ff0f7b82 */ /* 0x000e620000000800 */
[-CC-:B--2---:R-:W-:Y:S02]  /*0c60*/  SHF.R.U64 R19, R10, R14.reuse, R3.reuse ;  /* 0x0000000e0a137219 */ /* 0x184fe40000001203 */
[----:B------:R-:W-:-:S05]  /*0c70*/  SHF.R.U32.HI R3, RZ, R14, R3 ;  /* 0x0000000eff037219 */ /* 0x000fca0000011603 */
[----:B------:R-:W2:Y:S01]  /*0c80*/  LDC R17, c[0x0][0x638] ;  /* 0x00018e00ff117b82 */ /* 0x000ea20000000800 */
[-C--:B---3--:R-:W-:Y:S02]  /*0c90*/  SHF.L.U32 R2, R5, R18.reuse, RZ ;  /* 0x0000001205027219 */ /* 0x088fe400000006ff */
[--C-:B------:R-:W-:Y:S02]  /*0ca0*/  SHF.R.U64 R12, R19, R18, R3.reuse ;  /* 0x00000012130c7219 */ /* 0x100fe40000001203 */
[----:B------:R-:W-:Y:S02]  /*0cb0*/  LOP3.LUT R8, RZ, R2, RZ, 0x33, !PT ;  /* 0x00000002ff087212 */ /* 0x000fe400078e33ff */
[----:B------:R-:W-:Y:S01]  /*0cc0*/  SHF.R.U32.HI R3, RZ, R18, R3 ;  /* 0x00000012ff037219 */ /* 0x000fe20000011603 */
[----:B------:R-:W3:Y:S01]  /*0cd0*/  LDC R16, c[0x0][0x610] ;  /* 0x00018400ff107b82 */ /* 0x000ee20000000800 */
[----:B------:R-:W-:Y:S01]  /*0ce0*/  IMAD.MOV.U32 R2, RZ, RZ, R12 ;  /* 0x000000ffff027224 */ /* 0x000fe200078e000c */
[----:B------:R-:W-:Y:S06]  /*0cf0*/  @!P1 BRA `(.L_x_10) ;  /* 0x0000000000289947 */ /* 0x000fec0003800000 */
[----:B------:R-:W4:Y:S02]  /*0d00*/  LDC R7, c[0x0][0x64c] ;  /* 0x00019300ff077b82 */ /* 0x000f240000000800 */
[----:B----4-:R-:W-:-:S05]  /*0d10*/  IADD3 R7, P1, R12, R7, RZ ;  /* 0x000000070c077210 */ /* 0x010fca0007f3e0ff */
        /* <DEDUP_REMOVED lines=8> */
.L_x_10:
[----:B-1----:R-:W-:Y:S01]  /*0da0*/  SHF.R.U64 R4, R2, R15, R3 ;  /* 0x0000000f02047219 */ /* 0x002fe20000001203 */
[----:B0-----:R-:W-:Y:S01]  /*0db0*/  VIADD R5, R13, 0xffffffff ;  /* 0xffffffff0d057836 */ /* 0x001fe20000000000 */
[----:B------:R-:W-:Y:S02]  /*0dc0*/  SHF.L.U32 R2, R11, R18, RZ ;  /* 0x000000120b027219 */ /* 0x000fe400000006ff */
[----:B------:R-:W-:Y:S01]  /*0dd0*/  LOP3.LUT R3, R19, R8, RZ, 0xc0, !PT ;  /* 0x0000000813037212 */ /* 0x000fe200078ec0ff */
[----:B------:R-:W-:Y:S01]  /*0de0*/  IMAD.MOV R6, RZ, RZ, -R4 ;  /* 0x000000ffff067224 */ /* 0x000fe200078e0a04 */
[----:B------:R-:W-:Y:S02]  /*0df0*/  SEL R0, R0, R23, !P4 ;  /* 0x0000001700007207 */ /* 0x000fe40006000000 */
[----:B------:R-:W-:Y:S01]  /*0e00*/  LOP3.LUT R5, R10, R5, RZ, 0xc0, !PT ;  /* 0x000000050a057212 */ /* 0x000fe200078ec0ff */
[----:B------:R-:W-:Y:S01]  /*0e10*/  IMAD R3, R2, R4, R3 ;  /* 0x0000000402037224 */ /* 0x000fe200078e0203 */
[----:B------:R-:W-:Y:S01]  /*0e20*/  R2UR UR22, R22 ;  /* 0x00000000161672ca */ /* 0x000fe200000e0000 */
[----:B--2---:R-:W-:-:S02]  /*0e30*/  IMAD R2, R6, R17, R12 ;  /* 0x0000001106027224 */ /* 0x004fc400078e020c */
[----:B---3--:R-:W-:Y:S02]  /*0e40*/  IMAD R0, R3, R16, R0 ;  /* 0x0000001003007224 */ /* 0x008fe400078e0200 */
[----:B------:R-:W-:Y:S02]  /*0e50*/  IMAD R3, R2, R13, R5 ;  /* 0x0000000d02037224 */ /* 0x000fe400078e0205 */
[----:B------:R-:W-:-:S03]  /*0e60*/  IMAD.MOV.U32 R4, RZ, RZ, 0x1 ;  /* 0x00000001ff047424 */ /* 0x000fc600078e00ff */
[----:B------:R-:W-:Y:S02]  /*0e70*/  SEL R2, R3, R0, !P4 ;  /* 0x0000000003027207 */ /* 0x000fe40006000000 */
[----:B------:R-:W-:-:S03]  /*0e80*/  SEL R0, R0, R3, !P4 ;  /* 0x0000000300007207 */ /* 0x000fc60006000000 */
[----:B------:R0:W-:Y:S04]  /*0e90*/  STL [R1+0x84], R2 ;  /* 0x0000840201007387 */ /* 0x0001e80000100800 */
[----:B------:R0:W-:Y:S02]  /*0ea0*/  STL [R1+0x88], R0 ;  /* 0x0000880001007387 */ /* 0x0001e40000100800 */
.L_x_8:
[----:B------:R-:W-:-:S08]  /*0eb0*/  NOP ;  /* 0x0000000000007918 */ /* 0x000fd00000000000 */
[----:B------:R-:W2:Y:S02]  /*0ec0*/  USETMAXREG.TRY_ALLOC.CTAPOOL UP0, 0xe8 ;  /* 0x000000e8000079c8 */ /* 0x000ea40008000600 */
[----:B--2---:R-:W-:-:S13]  /*0ed0*/  PLOP3.LUT P1, PT, PT, PT, UP0, 0x80, 0x0 ;  /* 0x000000000000781c */ /* 0x004fda0003f2f008 */
[----:B------:R-:W-:Y:S05]  /*0ee0*/  @!P1 BRA `(.L_x_8) ;  /* 0xfffffffc00f09947 */ /* 0x000fea000383ffff */
[----:B------:R-:W-:Y:S01]  /*0ef0*/  ULDC.64 UR4, c[0x0][0x598] ;  /* 0x0001660000047ab9 */ /* 0x000fe20000000a00 */
[----:B------:R-:W-:Y:S01]  /*0f00*/  ULDC.64 UR16, c[0x0][0x208] ;  /* 0x0000820000107ab9 */ /* 0x000fe20000000a00 */
[----:B------:R-:W-:-:S04]  /*0f10*/  ISETP.NE.U32.AND P1, PT, RZ, UR4, PT ;  /* 0x00000004ff007c0c */ /* 0x000fc8000bf25070 */
[----:B------:R-:W-:-:S13]  /*0f20*/  ISETP.NE.AND.EX P1, PT, RZ, UR5, PT, P1 ;  /* 0x00000005ff007c0c */ /* 0x000fda000bf25310 */
[----:B------:R-:W-:Y:S05]  /*0f30*/  @!P1 BRA `(.L_x_11) ;  /* 0x0000000000209947 */ /* 0x000fea0003800000 */
[----:B0-----:R-:W0:Y:S02]  /*0f40*/  LDC.64 R2, c[0x0][0x598] ;  /* 0x00016600ff027b82 */ /* 0x001e240000000a00 */
[----:B0-----:R-:W2:Y:S02]  /*0f50*/  LDG.E.64 R2, desc[UR16][R2.64] ;  /* 0x0000001002027981 */ /* 0x001ea4000c1e1b00 */
[----:B--2---:R-:W-:-:S04]  /*0f60*/  ISETP.NE.U32.AND P1, PT, R2, RZ, PT ;  /* 0x000000ff0200720c */ /* 0x004fc80003f25070 */
[----:B------:R-:W-:-:S13]  /*0f70*/  ISETP.NE.AND.EX P1, PT, R3, RZ, PT, P1 ;  /* 0x000000ff0300720c */ /* 0x000fda0003f25310 */
[----:B------:R-:W-:Y:S05]  /*0f80*/  @!P1 BRA `(.L_x_11) ;  /* 0x00000000000c9947 */ /* 0x000fea0003800000 */
[----:B------:R-:W2:Y:S02]  /*0f90*/  LD.E R2, desc[UR16][R2.64] ;  /* 0x0000001002027980 */ /* 0x000ea4000c101900 */
[----:B--2---:R-:W-:Y:S01]  /*0fa0*/  R2UR UR20, R2 ;  /* 0x00000000021472ca */ /* 0x004fe200000e0000 */
[----:B------:R-:W-:-:S14]  /*0fb0*/  BRA `(.L_x_12) ;  /* 0x0000000000247947 */ /* 0x000fdc0003800000 */
.L_x_11:
[----:B------:R-:W-:Y:S02]  /*0fc0*/  ULDC.64 UR4, c[0x0][0x588] ;  /* 0x0001620000047ab9 */ /* 0x000fe40000000a00 */
[----:B------:R-:W-:-:S04]  /*0fd0*/  ISETP.NE.U32.AND P1, PT, RZ, UR4, PT ;  /* 0x00000004ff007c0c */ /* 0x000fc8000bf25070 */
[----:B------:R-:W-:-:S13]  /*0fe0*/  ISETP.NE.AND.EX P1, PT, RZ, UR5, PT, P1 ;  /* 0x00000005ff007c0c */ /* 0x000fda000bf25310 */
[----:B------:R-:W-:Y:S05]  /*0ff0*/  @!P1 BRA `(.L_x_13) ;  /* 0x0000000000109947 */ /* 0x000fea0003800000 */
[----:B0-----:R-:W0:Y:S02]  /*1000*/  LDC.64 R2, c[0x0][0x588] ;  /* 0x00016200ff027b82 */ /* 0x001e240000000a00 */
[----:B0-----:R-:W2:Y:S02]  /*1010*/  LDG.E R2, desc[UR16][R2.64] ;  /* 0x0000001002027981 */ /* 0x001ea4000c1e1900 */
[----:B--2---:R-:W-:Y:S01]  /*1020*/  R2UR UR20, R2 ;  /* 0x00000000021472ca */ /* 0x004fe200000e0000 */
[----:B------:R-:W-:-:S14]  /*1030*/  BRA `(.L_x_12) ;  /* 0x0000000000047947 */ /* 0x000fdc0003800000 */
.L_x_13:
[----:B------:R-:W-:-:S05]  /*1040*/  ULDC UR20, c[0x0][0x580] ;  /* 0x0001600000147ab9 */ /* 0x000fca0000000800 */
.L_x_12:
[----:B------:R-:W-:Y:S02]  /*1050*/  ULDC.64 UR4, c[0x0][0x5a0] ;  /* 0x0001680000047ab9 */ /* 0x000fe40000000a00 */
        /* <DEDUP_REMOVED lines=11> */
.L_x_14:
        /* <DEDUP_REMOVED lines=8> */
.L_x_16:
[----:B------:R-:W-:-:S05]  /*1190*/  ULDC UR21, c[0x0][0x584] ;  /* 0x0001610000157ab9 */ /* 0x000fca0000000800 */
.L_x_15:
[----:B------:R-:W-:-:S13]  /*11a0*/  LOP3.LUT P1, RZ, R4, 0xff, RZ, 0xc0, !PT ;  /* 0x000000ff04ff7812 */ /* 0x000fda000782c0ff */
[----:B------:R-:W-:Y:S05]  /*11b0*/  @!P1 EXIT ;  /* 0x000000000000994d */ /* 0x000fea0003800000 */
[----:B------:R-:W-:Y:S01]  /*11c0*/  ULDC UR4, c[0x0][0x28c] ;  /* 0x0000a30000047ab9 */ /* 0x000fe20000000800 */
[----:B------:R-:W-:Y:S02]  /*11d0*/  ULOP3.LUT UR23, UR13, 0x1, URZ, 0xfc, !UPT ;  /* 0x000000010d177892 */ /* 0x000fe4000f8efc3f */
[----:B------:R-:W-:-:S04]  /*11e0*/  UIADD3 UR4, UR4, 0x1f, URZ ;  /* 0x0000001f04047890 */ /* 0x000fc8000fffe03f */
[----:B------:R-:W-:-:S04]  /*11f0*/  USHF.R.S32.HI UR5, URZ, 0x1f, UR4 ;  /* 0x0000001f3f057899 */ /* 0x000fc80008011404 */
[----:B------:R-:W-:-:S03]  /*1200*/  ULEA.HI UR5, UR5, UR4, URZ, 0x5 ;  /* 0x0000000405057291 */ /* 0x000fc6000f8f283f */
[----:B------:R-:W-:Y:S01]  /*1210*/  UMOV UR4, URZ ;  /* 0x0000003f00047c82 */ /* 0x000fe20008000000 */
[----:B------:R-:W-:-:S03]  /*1220*/  USHF.R.S32.HI UR12, URZ, 0x5, UR5 ;  /* 0x000000053f0c7899 */ /* 0x000fc60008011405 */
[----:B------:R-:W-:-:S09]  /*1230*/  UMOV UR5, URZ ;  /* 0x0000003f00057c82 */ /* 0x000fd20008000000 */
.L_x_299:
[----:B0-----:R-:W0:Y:S01]  /*1240*/  S2R R0, SR_TID.X ;  /* 0x0000000000007919 */ /* 0x001e220000002100 */
[----:B--2---:R-:W2:Y:S01]  /*1250*/  S2UR UR11, SR_CgaCtaId ;  /* 0x00000000000b79c3 */ /* 0x004ea20000008800 */
[----:B------:R-:W-:Y:S01]  /*1260*/  UMOV UR14, 0x400 ;  /* 0x00000400000e7882 */ /* 0x000fe20000000000 */
[----:B------:R-:W-:Y:S01]  /*1270*/  UMOV UR6, URZ ;  /* 0x0000003f00067c82 */ /* 0x000fe20008000000 */
[----:B------:R-:W-:Y:S01]  /*1280*/  STL [R1+0x74], RZ ;  /* 0x000074ff01007387 */ /* 0x000fe20000100800 */
[----:B------:R-:W-:Y:S01]  /*1290*/  UMOV UR7, URZ ;  /* 0x0000003f00077c82 */ /* 0x000fe20008000000 */
[----:B------:R-:W-:Y:S01]  /*12a0*/  UMOV UR8, URZ ;  /* 0x0000003f00087c82 */ /* 0x000fe20008000000 */
[----:B------:R-:W-:Y:S01]  /*12b0*/  UMOV UR18, UR5 ;  /* 0x0000000500127c82 */ /* 0x000fe20008000000 */
[----:B------:R-:W-:Y:S01]  /*12c0*/  STL [R1+0x70], RZ ;  /* 0x000070ff01007387 */ /* 0x000fe20000100800 */
[----:B---3--:R-:W3:Y:S01]  /*12d0*/  LDC R2, c[0x0][0x28c] ;  /* 0x0000a300ff027b82 */ /* 0x008ee20000000800 */
[----:B------:R-:W-:-:S02]  /*12e0*/  CS2R R4, SRZ ;  /* 0x0000000000047805 */ /* 0x000fc4000001ff00 */
[----:B------:R-:W-:Y:S01]  /*12f0*/  CS2R R6, SRZ ;  /* 0x0000000000067805 */ /* 0x000fe2000001ff00 */
[----:B------:R-:W-:Y:S01]  /*1300*/  STL [R1+0x6c], RZ ;  /* 0x00006cff01007387 */ /* 0x000fe20000100800 */
[----:B------:R-:W-:Y:S02]  /*1310*/  CS2R R8, SRZ ;  /* 0x0000000000087805 */ /* 0x000fe4000001ff00 */
[----:B------:R-:W-:Y:S02]  /*1320*/  CS2R R10, SRZ ;  /* 0x00000000000a7805 */ /* 0x000fe4000001ff00 */
[----:B------:R-:W-:Y:S01]  /*1330*/  CS2R R12, SRZ ;  /* 0x00000000000c7805 */ /* 0x000fe2000001ff00 */
[----:B------:R-:W-:Y:S01]  /*1340*/  STL [R1+0x68], RZ ;  /* 0x000068ff01007387 */ /* 0x000fe20000100800 */
[----:B------:R-:W-:Y:S02]  /*1350*/  CS2R R14, SRZ ;  /* 0x00000000000e7805 */ /* 0x000fe4000001ff00 */
[----:B------:R-:W-:-:S02]  /*1360*/  CS2R R16, SRZ ;  /* 0x0000000000107805 */ /* 0x000fc4000001ff00 */
[----:B-1----:R-:W-:Y:S01]  /*1370*/  CS2R R18, SRZ ;  /* 0x0000000000127805 */ /* 0x002fe2000001ff00 */
[----:B------:R-:W-:Y:S01]  /*1380*/  STL [R1+0x64], RZ ;  /* 0x000064ff01007387 */ /* 0x000fe20000100800 */
[----:B------:R-:W-:Y:S02]  /*1390*/  CS2R R20, SRZ ;  /* 0x0000000000147805 */ /* 0x000fe4000001ff00 */
[----:B------:R-:W-:Y:S02]  /*13a0*/  CS2R R22, SRZ ;  /* 0x0000000000167805 */ /* 0x000fe4000001ff00 */
[----:B------:R-:W-:Y:S01]  /*13b0*/  CS2R R152, SRZ ;  /* 0x0000000000987805 */ /* 0x000fe2000001ff00 */
[----:B------:R-:W-:Y:S01]  /*13c0*/  STL [R1+0x60], RZ ;  /* 0x000060ff01007387 */ /* 0x000fe20000100800 */
[----:B--2---:R-:W-:Y:S01]  /*13d0*/  ULEA UR14, UR11, UR14, 0x18 ;  /* 0x0000000e0b0e7291 */ /* 0x004fe2000f8ec03f */
[----:B------:R-:W-:Y:S02]  /*13e0*/  CS2R R154, SRZ ;  /* 0x00000000009a7805 */ /* 0x000fe4000001ff00 */
[----:B------:R-:W-:Y:S01]  /*13f0*/  CS2R R156, SRZ ;  /* 0x00000000009c7805 */ /* 0x000fe2000001ff00 */
[----:B------:R-:W-:Y:S01]  /*1400*/  STL [R1+0x5c], RZ ;  /* 0x00005cff01007387 */ /* 0x000fe20000100800 */
[----:B------:R-:W-:-:S02]  /*1410*/  CS2R R158, SRZ ;  /* 0x00000000009e7805 */ /* 0x000fc4000001ff00 */
[----:B------:R-:W-:Y:S02]  /*1420*/  CS2R R160, SRZ ;  /* 0x0000000000a07805 */ /* 0x000fe4000001ff00 */
[----:B------:R-:W-:Y:S02]  /*1430*/  CS2R R162, SRZ ;  /* 0x0000000000a27805 */ /* 0x000fe4000001ff00 */
[----:B0-----:R-:W-:Y:S01]  /*1440*/  LOP3.LUT R0, R0, 0x80, RZ, 0xc0, !PT ;  /* 0x0000008000007812 */ /* 0x001fe200078ec0ff */
[----:B------:R-:W-:Y:S01]  /*1450*/  STL [R1+0x58], RZ ;  /* 0x000058ff01007387 */ /* 0x000fe20000100800 */
[----:B---3--:R-:W-:Y:S02]  /*1460*/  ISETP.GE.AND P1, PT, R2, 0x1, PT ;  /* 0x000000010200780c */ /* 0x008fe40003f26270 */
[----:B------:R-:W-:Y:S02]  /*1470*/  CS2R R2, SRZ ;  /* 0x0000000000027805 */ /* 0x000fe4000001ff00 */
[----:B------:R-:W-:Y:S01]  /*1480*/  SHF.R.U32.HI R0, RZ, 0x7, R0 ;  /* 0x00000007ff007819 */ /* 0x000fe20000011600 */
[----:B------:R-:W-:Y:S01]  /*1490*/  STL [R1+0x54], RZ ;  /* 0x000054ff01007387 */ /* 0x000fe20000100800 */
[----:B------:R-:W-:-:S02]  /*14a0*/  CS2R R164, SRZ ;  /* 0x0000000000a47805 */ /* 0x000fc4000001ff00 */
[----:B------:R-:W-:Y:S02]  /*14b0*/  CS2R R166, SRZ ;  /* 0x0000000000a67805 */ /* 0x000fe4000001ff00 */
[----:B------:R-:W-:Y:S01]  /*14c0*/  CS2R R168, SRZ ;  /* 0x0000000000a87805 */ /* 0x000fe2000001ff00 */
[----:B------:R-:W-:Y:S01]  /*14d0*/  STL [R1+0x50], RZ ;  /* 0x000050ff01007387 */ /* 0x000fe20000100800 */
[----:B------:R-:W-:Y:S02]  /*14e0*/  CS2R R170, SRZ ;  /* 0x0000000000aa7805 */ /* 0x000fe4000001ff00 */
[----:B------:R-:W-:Y:S02]  /*14f0*/  CS2R R172, SRZ ;  /* 0x0000000000ac7805 */ /* 0x000fe4000001ff00 */
[----:B------:R-:W-:Y:S01]  /*1500*/  CS2R R174, SRZ ;  /* 0x0000000000ae7805 */ /* 0x000fe2000001ff00 */
[----:B------:R-:W0:Y:S01]  /*1510*/  SHFL.IDX PT, R0, R0, RZ, 0x1f ;  /* 0x00001fff00007589 */ /* 0x000e2200000e0000 */
[----:B------:R-:W-:-:S02]  /*1520*/  CS2R R176, SRZ ;  /* 0x0000000000b07805 */ /* 0x000fc4000001ff00 */
[----:B------:R-:W-:Y:S02]  /*1530*/  CS2R R178, SRZ ;  /* 0x0000000000b27805 */ /* 0x000fe4000001ff00 */
[----:B------:R-:W-:Y:S01]  /*1540*/  CS2R R180, SRZ ;  /* 0x0000000000b47805 */ /* 0x000fe2000001ff00 */
[----:B------:R1:W-:Y:S01]  /*1550*/  STL [R1+0x4c], RZ ;  /* 0x00004cff01007387 */ /* 0x0003e20000100800 */
[----:B------:R-:W-:Y:S02]  /*1560*/  CS2R R182, SRZ ;  /* 0x0000000000b67805 */ /* 0x000fe4000001ff00 */
[----:B------:R-:W-:Y:S02]  /*1570*/  CS2R R184, SRZ ;  /* 0x0000000000b87805 */ /* 0x000fe4000001ff00 */
[----:B------:R-:W-:Y:S01]  /*1580*/  CS2R R186, SRZ ;  /* 0x0000000000ba7805 */ /* 0x000fe2000001ff00 */
[----:B------:R1:W-:Y:S01]  /*1590*/  STL [R1+0x48], RZ ;  /* 0x000048ff01007387 */ /* 0x0003e20000100800 */
        /* <DEDUP_REMOVED lines=14> */
[----:B------:R-:W-:Y:S02]  /*1680*/  CS2R R210, SRZ ;  /* 0x0000000000d27805 */ /* 0x000fe4000001ff00 */
[----:B0-----:R-:W-:Y:S01]  /*1690*/  R2UR UR9, R0 ;  /* 0x00000000000972ca */ /* 0x001fe200000e0000 */
[----:B------:R1:W-:Y:S01]  /*16a0*/  STL [R1+0x38], RZ ;  /* 0x000038ff01007387 */ /* 0x0003e20000100800 */
[----:B------:R-:W-:Y:S01]  /*16b0*/  IMAD.MOV.U32 R0, RZ, RZ, RZ ;  /* 0x000000ffff007224 */ /* 0x000fe200078e00ff */
[----:B------:R-:W-:-:S02]  /*16c0*/  CS2R R212, SRZ ;  /* 0x0000000000d47805 */ /* 0x000fc4000001ff00 */
[----:B------:R-:W-:Y:S01]  /*16d0*/  CS2R R214, SRZ ;  /* 0x0000000000d67805 */ /* 0x000fe2000001ff00 */
[----:B------:R1:W-:Y:S01]  /*16e0*/  STL [R1+0x34], RZ ;  /* 0x000034ff01007387 */ /* 0x0003e20000100800 */
[----:B------:R-:W-:Y:S02]  /*16f0*/  CS2R R216, SRZ ;  /* 0x0000000000d87805 */ /* 0x000fe4000001ff00 */
[----:B------:R-:W-:Y:S02]  /*1700*/  CS2R R218, SRZ ;  /* 0x0000000000da7805 */ /* 0x000fe4000001ff00 */
[----:B------:R-:W-:Y:S01]  /*1710*/  CS2R R220, SRZ ;  /* 0x0000000000dc7805 */ /* 0x000fe2000001ff00 */
[----:B------:R1:W-:Y:S01]  /*1720*/  STL [R1+0x30], RZ ;  /* 0x000030ff01007387 */ /* 0x0003e20000100800 */
[----:B------:R-:W-:Y:S02]  /*1730*/  CS2R R222, SRZ ;  /* 0x0000000000de7805 */ /* 0x000fe4000001ff00 */
[----:B------:R-:W-:Y:S01]  /*1740*/  CS2R R224, SRZ ;  /* 0x0000000000e07805 */ /* 0x000fe2000001ff00 */
[----:B------:R-:W-:Y:S01]  /*1750*/  IMAD.MOV.U32 R226, RZ, RZ, RZ ;  /* 0x000000ffffe27224 */ /* 0x000fe200078e00ff */
[----:B------:R1:W-:Y:S01]  /*1760*/  STL [R1+0x2c], RZ ;  /* 0x00002cff01007387 */ /* 0x0003e20000100800 */
[----:B------:R-:W-:Y:S01]  /*1770*/  ULEA.HI UR10, UR9, UR9, URZ, 0x1 ;  /* 0x00000009090a7291 */ /* 0x000fe2000f8f083f */
[----:B------:R-:W-:Y:S01]  /*1780*/  IMAD.U32 R227, RZ, RZ, UR4 ;  /* 0x00000004ffe37e24 */ /* 0x000fe2000f8e00ff */
[----:B------:R-:W-:Y:S01]  /*1790*/  CS2R R88, SRZ ;  /* 0x0000000000587805 */ /* 0x000fe2000001ff00 */
[----:B------:R1:W-:Y:S01]  /*17a0*/  STL [R1+0x28], RZ ;  /* 0x000028ff01007387 */ /* 0x0003e20000100800 */
[----:B------:R-:W-:Y:S01]  /*17b0*/  ULOP3.LUT UR10, UR10, 0x1ffffe, URZ, 0xc0, !UPT ;  /* 0x001ffffe0a0a7892 */ /* 0x000fe2000f8ec03f */
[----:B------:R-:W-:-:S02]  /*17c0*/  CS2R R90, SRZ ;  /* 0x00000000005a7805 */ /* 0x000fc4000001ff00 */
[----:B------:R-:W-:Y:S01]  /*17d0*/  CS2R R92, SRZ ;  /* 0x00000000005c7805 */ /* 0x000fe2000001ff00 */
[----:B------:R1:W-:Y:S01]  /*17e0*/  STL [R1+0x24], RZ ;  /* 0x000024ff01007387 */ /* 0x0003e20000100800 */
[----:B------:R-:W-:Y:S01]  /*17f0*/  UIADD3 UR10, UR9, -UR10, URZ ;  /* 0x8000000a090a7290 */ /* 0x000fe2000fffe03f */
[----:B------:R-:W-:Y:S02]  /*1800*/  CS2R R94, SRZ ;  /* 0x00000000005e7805 */ /* 0x000fe4000001ff00 */
[----:B------:R-:W-:Y:S01]  /*1810*/  CS2R R96, SRZ ;  /* 0x0000000000607805 */ /* 0x000fe2000001ff00 */
[----:B------:R1:W-:Y:S01]  /*1820*/  STL [R1+0x20], RZ ;  /* 0x000020ff01007387 */ /* 0x0003e20000100800 */
[----:B------:R-:W-:Y:S01]  /*1830*/  ULEA UR10, UR10, UR14, 0xb ;  /* 0x0000000e0a0a7291 */ /* 0x000fe2000f8e583f */
[----:B------:R-:W-:Y:S02]  /*1840*/  CS2R R98, SRZ ;  /* 0x0000000000627805 */ /* 0x000fe4000001ff00 */
[----:B------:R-:W-:Y:S01]  /*1850*/  CS2R R100, SRZ ;  /* 0x0000000000647805 */ /* 0x000fe2000001ff00 */
[----:B------:R1:W-:Y:S01]  /*1860*/  STL [R1+0x1c], RZ ;  /* 0x00001cff01007387 */ /* 0x0003e20000100800 */
[----:B------:R-:W-:Y:S01]  /*1870*/  UIADD3 UR10, UR10, 0x100, URZ ;  /* 0x000001000a0a7890 */ /* 0x000fe2000fffe03f */
[----:B------:R-:W-:-:S02]  /*1880*/  CS2R R102, SRZ ;  /* 0x0000000000667805 */ /* 0x000fc4000001ff00 */
[----:B------:R-:W-:Y:S01]  /*1890*/  CS2R R104, SRZ ;  /* 0x0000000000687805 */ /* 0x000fe2000001ff00 */
[----:B------:R1:W-:Y:S01]  /*18a0*/  STL [R1+0x18], RZ ;  /* 0x000018ff01007387 */ /* 0x0003e20000100800 */
[----:B------:R-:W-:Y:S01]  /*18b0*/  USHF.R.U32.HI UR10, URZ, 0x4, UR10 ;  /* 0x000000043f0a7899 */ /* 0x000fe2000801160a */
[----:B------:R-:W-:Y:S02]  /*18c0*/  CS2R R106, SRZ ;  /* 0x00000000006a7805 */ /* 0x000fe4000001ff00 */
[----:B------:R-:W-:Y:S01]  /*18d0*/  CS2R R108, SRZ ;  /* 0x00000000006c7805 */ /* 0x000fe2000001ff00 */
[----:B------:R1:W-:Y:S01]  /*18e0*/  STL [R1+0x14], RZ ;  /* 0x000014ff01007387 */ /* 0x0003e20000100800 */
[----:B------:R-:W-:Y:S01]  /*18f0*/  ULOP3.LUT UR15, UR10, 0x3fff, URZ, 0xc0, !UPT ;  /* 0x00003fff0a0f7892 */ /* 0x000fe2000f8ec03f */
        /* <DEDUP_REMOVED lines=18> */
[----:B------:R1:W-:Y:S01]  /*1a20*/  STL [R1], RZ ;  /* 0x000000ff01007387 */ /* 0x0003e20000100800 */
[----:B------:R-:W-:-:S02]  /*1a30*/  CS2R R138, SRZ ;  /* 0x00000000008a7805 */ /* 0x000fc4000001ff00 */
[----:B------:R-:W-:Y:S02]  /*1a40*/  CS2R R140, SRZ ;  /* 0x00000000008c7805 */ /* 0x000fe4000001ff00 */
[----:B------:R-:W-:Y:S02]  /*1a50*/  CS2R R142, SRZ ;  /* 0x00000000008e7805 */ /* 0x000fe4000001ff00 */
[----:B------:R-:W-:Y:S02]  /*1a60*/  CS2R R144, SRZ ;  /* 0x0000000000907805 */ /* 0x000fe4000001ff00 */
[----:B------:R-:W-:Y:S02]  /*1a70*/  CS2R R146, SRZ ;  /* 0x0000000000927805 */ /* 0x000fe4000001ff00 */
[----:B------:R-:W-:Y:S02]  /*1a80*/  CS2R R148, SRZ ;  /* 0x0000000000947805 */ /* 0x000fe4000001ff00 */
[----:B------:R-:W-:-:S02]  /*1a90*/  CS2R R150, SRZ ;  /* 0x0000000000967805 */ /* 0x000fc4000001ff00 */
[----:B------:R-:W-:Y:S02]  /*1aa0*/  CS2R R24, SRZ ;  /* 0x0000000000187805 */ /* 0x000fe4000001ff00 */
[----:B----4-:R-:W-:Y:S02]  /*1ab0*/  CS2R R26, SRZ ;  /* 0x00000000001a7805 */ /* 0x010fe4000001ff00 */
[----:B------:R-:W-:Y:S02]  /*1ac0*/  CS2R R28, SRZ ;  /* 0x00000000001c7805 */ /* 0x000fe4000001ff00 */
[----:B------:R-:W-:Y:S02]  /*1ad0*/  CS2R R30, SRZ ;  /* 0x00000000001e7805 */ /* 0x000fe4000001ff00 */
[----:B------:R-:W-:Y:S02]  /*1ae0*/  CS2R R32, SRZ ;  /* 0x0000000000207805 */ /* 0x000fe4000001ff00 */
        /* <DEDUP_REMOVED lines=26> */
[----:B------:R-:W-:Y:S01]  /*1c90*/  CS2R R86, SRZ ;  /* 0x0000000000567805 */ /* 0x000fe2000001ff00 */
[----:B-1----:R-:W-:Y:S06]  /*1ca0*/  @!P1 BRA `(.L_x_17) ;  /* 0x0000001000609947 */ /* 0x002fec0003800000 */
[----:B------:R-:W-:-:S06]  /*1cb0*/  UISETP.NE.AND UP0, UPT, UR23, 0x3, UPT ;  /* 0x000000031700788c */ /* 0x000fcc000bf05270 */
[----:B------:R-:W-:-:S13]  /*1cc0*/  PLOP3.LUT P2, PT, PT, PT, UP0, 0x80, 0x0 ;  /* 0x000000000000781c */ /* 0x000fda0003f4f008 */
[----:B------:R-:W-:Y:S05]  /*1cd0*/  @!P2 BRA `(.L_x_18) ;  /* 0x000000000004a947 */ /* 0x000fea0003800000 */
[----:B------:R-:W-:Y:S01]  /*1ce0*/  BPT.TRAP 0x1 ;  /* 0x000000040000795c */ /* 0x000fe20000300000 */
.L_x_18:
[----:B------:R-:W-:Y:S01]  /*1cf0*/  ULEA UR7, UR5, UR14, 0x3 ;  /* 0x0000000e05077291 */ /* 0x000fe2000f8e183f */
[----:B------:R-:W-:-:S05]  /*1d00*/  IMAD.U32 R0, RZ, RZ, UR4 ;  /* 0x00000004ff007e24 */ /* 0x000fca000f8e00ff */
[----:B------:R-:W-:-:S04]  /*1d10*/  SHF.L.U32 R0, R0, 0x1f, RZ ;  /* 0x0000001f00007819 */ /* 0x000fc800000006ff */
[----:B------:R0:W1:Y:S01]  /*1d20*/  SYNCS.PHASECHK.TRANS64.TRYWAIT P1, [UR7], R0 ;  /* 0x00000000ff0075a7 */ /* 0x0000620008020147 */
[----:B------:R-:W-:Y:S05]  /*1d30*/  @!P2 BRA `(.L_x_19) ;  /* 0x000000000004a947 */ /* 0x000fea0003800000 */
[----:B------:R-:W-:Y:S01]  /*1d40*/  BPT.TRAP 0x1 ;  /* 0x000000040000795c */ /* 0x000fe20000300000 */
.L_x_19:
[----:B------:R2:W-:Y:S01]  /*1d50*/  STL [R1+0x74], RZ ;  /* 0x000074ff01007387 */ /* 0x0005e20000100800 */
[----:B------:R-:W-:Y:S01]  /*1d60*/  UMOV UR6, 0x1 ;  /* 0x0000000100067882 */ /* 0x000fe20000000000 */
[----:B-1----:R-:W-:Y:S05]  /*1d70*/  @P1 BRA `(.L_x_20) ;  /* 0x0000000000081947 */ /* 0x002fea0003800000 */
[----:B------:R-:W1:Y:S02]  /*1d80*/  SYNCS.PHASECHK.TRANS64.TRYWAIT P1, [UR7], R0 ;  /* 0x00000000ff0075a7 */ /* 0x000e640008020147 */
[----:B-1----:R-:W-:Y:S05]  /*1d90*/  @!P1 BRA `(.L_x_21) ;  /* 0x000000e400289947 */ /* 0x002fea0003800000 */
.L_x_20:
[----:B------:R3:W-:Y:S01]  /*1da0*/  STL [R1+0x70], RZ ;  /* 0x000070ff01007387 */ /* 0x0007e20000100800 */
[----:B------:R-:W-:Y:S01]  /*1db0*/  UIADD3 UR7, UR14, 0x6100, URZ ;  /* 0x000061000e077890 */ /* 0x000fe2000fffe03f */
[----:B------:R-:W-:Y:S01]  /*1dc0*/  WARPGROUP.ARRIVE ;  /* 0x00000000000079c5 */ /* 0x000fe20000000000 */
[----:B------:R-:W-:Y:S01]  /*1dd0*/  ULOP3.LUT UR8, UR15, 0x10000, URZ, 0xfc, !UPT ;  /* 0x000100000f087892 */ /* 0x000fe2000f8efc3f */
[----:B------:R3:W-:Y:S01]  /*1de0*/  STL [R1+0x6c], RZ ;  /* 0x00006cff01007387 */ /* 0x0007e20000100800 */
[----:B------:R-:W-:Y:S01]  /*1df0*/  USHF.R.U32.HI UR7, URZ, 0x4, UR7 ;  /* 0x000000043f077899 */ /* 0x000fe20008011607 */
[----:B01----:R-:W-:Y:S01]  /*1e00*/  IMAD.MOV.U32 R0, RZ, RZ, RZ ;  /* 0x000000ffff007224 */ /* 0x003fe200078e00ff */
[----:B------:R-:W-:Y:S01]  /*1e10*/  ULEA UR8, UR5, UR8, 0x9 ;  /* 0x0000000805087291 */ /* 0x000fe2000f8e483f */
[----:B------:R3:W-:Y:S01]  /*1e20*/  STL [R1+0x68], RZ ;  /* 0x000068ff01007387 */ /* 0x0007e20000100800 */
[----:B------:R-:W-:Y:S01]  /*1e30*/  ULOP3.LUT UR7, UR7, 0x3fff, URZ, 0xc0, !UPT ;  /* 0x00003fff07077892 */ /* 0x000fe2000f8ec03f */
[----:B------:R-:W-:Y:S01]  /*1e40*/  CS2R R2, SRZ ;  /* 0x0000000000027805 */ /* 0x000fe2000001ff00 */
[----:B------:R-:W-:Y:S01]  /*1e50*/  UMOV UR9, 0xc0000010 ;  /* 0xc000001000097882 */ /* 0x000fe20000000000 */
[----:B------:R3:W-:Y:S01]  /*1e60*/  STL [R1+0x64], RZ ;  /* 0x000064ff01007387 */ /* 0x0007e20000100800 */
[----:B------:R-:W-:Y:S01]  /*1e70*/  ULOP3.LUT UR7, UR7, 0x10000, URZ, 0xfc, !UPT ;  /* 0x0001000007077892 */ /* 0x000fe2000f8efc3f */
[----:B------:R-:W-:Y:S01]  /*1e80*/  CS2R R4, SRZ ;  /* 0x0000000000047805 */ /* 0x000fe2000001ff00 */
[----:B------:R-:W-:Y:S01]  /*1e90*/  UMOV UR11, 0xc0000010 ;  /* 0xc0000010000b7882 */ /* 0x000fe20000000000 */
[----:B------:R3:W-:Y:S01]  /*1ea0*/  STL [R1+0x60], RZ ;  /* 0x000060ff01007387 */ /* 0x0007e20000100800 */
[----:B------:R-:W-:Y:S01]  /*1eb0*/  ULEA UR10, UR5, UR7, 0x8 ;  /* 0x00000007050a7291 */ /* 0x000fe2000f8e403f */
[----:B------:R-:W-:-:S02]  /*1ec0*/  CS2R R6, SRZ ;  /* 0x0000000000067805 */ /* 0x000fc4000001ff00 */
[----:B------:R-:W-:Y:S01]  /*1ed0*/  CS2R R8, SRZ ;  /* 0x0000000000087805 */ /* 0x000fe2000001ff00 */
[----:B------:R3:W-:Y:S01]  /*1ee0*/  STL [R1+0x5c], RZ ;  /* 0x00005cff01007387 */ /* 0x0007e20000100800 */
[----:B------:R-:W-:Y:S01]  /*1ef0*/  ULDC UR7, c[0x0][0x50c] ;  /* 0x0001430000077ab9 */ /* 0x000fe20000000800 */
[----:B------:R-:W-:Y:S01]  /*1f00*/  CS2R R10, SRZ ;  /* 0x00000000000a7805 */ /* 0x000fe2000001ff00 */
[----:B------:R-:W-:Y:S01]  /*1f10*/  UISETP.NE.AND UP0, UPT, UR7, 0x1, UPT ;  /* 0x000000010700788c */ /* 0x000fe2000bf05270 */
[----:B------:R3:W-:Y:S01]  /*1f20*/  STL [R1+0x58], RZ ;  /* 0x000058ff01007387 */ /* 0x0007e20000100800 */
[----:B------:R-:W-:Y:S01]  /*1f30*/  CS2R R12, SRZ ;  /* 0x00000000000c7805 */ /* 0x000fe2000001ff00 */
[----:B------:R-:W-:Y:S01]  /*1f40*/  QGMMA.64x128x32.F32.E5M2.E5M2 R88, gdesc[UR8], RZ, !UPT ;  /* 0x01e00000085879f3 */ /* 0x000fe2000c7038ff */
[----:B------:R-:W-:Y:S01]  /*1f50*/  USEL UR7, URZ, 0x1, UP0 ;  /* 0x000000013f077887 */ /* 0x000fe20008000000 */
[----:B------:R3:W-:Y:S01]  /*1f60*/  STL [R1+0x54], RZ ;  /* 0x000054ff01007387 */ /* 0x0007e20000100800 */
[----:B------:R-:W-:Y:S01]  /*1f70*/  UIADD3 UR8, UR8, 0x100, URZ ;  /* 0x0000010008087890 */ /* 0x000fe2000fffe03f */
[----:B------:R-:W-:Y:S01]  /*1f80*/  CS2R R14, SRZ ;  /* 0x00000000000e7805 */ /* 0x000fe2000001ff00 */
[----:B------:R-:W-:Y:S01]  /*1f90*/  UMOV UR9, 0xc0000010 ;  /* 0xc000001000097882 */ /* 0x000fe20000000000 */
[----:B------:R3:W-:Y:S01]  /*1fa0*/  STL [R1+0x50], RZ ;  /* 0x000050ff01007387 */ /* 0x0007e20000100800 */
[----:B------:R-:W-:-:S02]  /*1fb0*/  ISETP.NE.AND P1, PT, RZ, UR7, PT ;  /* 0x00000007ff007c0c */ /* 0x000fc4000bf25270 */
[----:B------:R-:W-:Y:S02]  /*1fc0*/  CS2R R16, SRZ ;  /* 0x0000000000107805 */ /* 0x000fe4000001ff00 */
[----:B------:R-:W-:Y:S01]  /*1fd0*/  CS2R R18, SRZ ;  /* 0x0000000000127805 */ /* 0x000fe2000001ff00 */
[----:B------:R3:W-:Y:S01]  /*1fe0*/  STL [R1+0x4c], RZ ;  /* 0x00004cff01007387 */ /* 0x0007e20000100800 */
[----:B------:R-:W-:Y:S01]  /*1ff0*/  CS2R R20, SRZ ;  /* 0x0000000000147805 */ /* 0x000fe2000001ff00 */
[----:B------:R-:W-:Y:S01]  /*2000*/  QGMMA.64x128x32.F32.E5M2.E5M2 R24, gdesc[UR8], RZ, !UPT, gsb0 ;  /* 0x01e00000081879f3 */ /* 0x000fe2000c0038ff */
[----:B------:R-:W-:Y:S01]  /*2010*/  CS2R R22, SRZ ;  /* 0x0000000000167805 */ /* 0x000fe2000001ff00 */
[----:B------:R3:W-:Y:S01]  /*2020*/  STL [R1+0x48], RZ ;  /* 0x000048ff01007387 */ /* 0x0007e20000100800 */
[----:B------:R-:W-:Y:S02]  /*2030*/  CS2R R152, SRZ ;  /* 0x0000000000987805 */ /* 0x000fe4000001ff00 */
        /* <DEDUP_REMOVED lines=47> */
[----:B------:R-:W-:Y:S01]  /*2330*/  CS2R R224, SRZ ;  /* 0x0000000000e07805 */ /* 0x000fe2000001ff00 */
[----:B------:R-:W-:Y:S02]  /*2340*/  IMAD.MOV.U32 R226, RZ, RZ, RZ ;  /* 0x000000ffffe27224 */ /* 0x000fe400078e00ff */
[----:B------:R3:W-:Y:S04]  /*2350*/  STL [R1+0x14], RZ ;  /* 0x000014ff01007387 */ /* 0x0007e80000100800 */
[----:B------:R3:W-:Y:S04]  /*2360*/  STL [R1+0x10], RZ ;  /* 0x000010ff01007387 */ /* 0x0007e80000100800 */
[----:B------:R3:W-:Y:S04]  /*2370*/  STL [R1+0xc], RZ ;  /* 0x00000cff01007387 */ /* 0x0007e80000100800 */
[----:B------:R3:W-:Y:S04]  /*2380*/  STL [R1+0x8], RZ ;  /* 0x000008ff01007387 */ /* 0x0007e80000100800 */
[----:B------:R3:W-:Y:S04]  /*2390*/  STL [R1+0x4], RZ ;  /* 0x000004ff01007387 */ /* 0x0007e80000100800 */
[----:B------:R3:W-:Y:S01]  /*23a0*/  STL [R1], RZ ;  /* 0x000000ff01007387 */ /* 0x0007e20000100800 */
[----:B------:R-:W-:Y:S05]  /*23b0*/  @!P1 BRA `(.L_x_22) ;  /* 0x0000000800809947 */ /* 0x000fea0003800000 */
[----:B------:R-:W-:Y:S02]  /*23c0*/  WARPGROUP.DEPBAR.LE gsb0, 0x0 ;  /* 0x00008000000079c5 */ /* 0x000fe40000010000 */
[----:B------:R-:W-:-:S01]  /*23d0*/  FADD R227, RZ, R58 ;  /* 0x0000003affe37221 */ /* 0x000fc20000000000 */
[----:B------:R-:W-:Y:S01]  /*23e0*/  FADD R226, RZ, R88 ;  /* 0x00000058ffe27221 */ /* 0x000fe20000000000 */
[----:B------:R-:W-:-:S01]  /*23f0*/  FADD R225, RZ, R89 ;  /* 0x00000059ffe17221 */ /* 0x000fc20000000000 */
[----:B------:R-:W-:Y:S01]  /*2400*/  FADD R224, RZ, R90 ;  /* 0x0000005affe07221 */ /* 0x000fe20000000000 */
[----:B------:R-:W-:-:S01]  /*2410*/  FADD R223, RZ, R91 ;  /* 0x0000005bffdf7221 */ /* 0x000fc20000000000 */
[----:B------:R0:W-:Y:S01]  /*2420*/  STL [R1], R227 ;  /* 0x000000e301007387 */ /* 0x0001e20000100800 */
[----:B------:R-:W-:-:S01]  /*2430*/  FADD R222, RZ, R92 ;  /* 0x0000005cffde7221 */ /* 0x000fc20000000000 */
[----:B------:R-:W-:Y:S01]  /*2440*/  FADD R221, RZ, R93 ;  /* 0x0000005dffdd7221 */ /* 0x000fe20000000000 */
[----:B------:R-:W-:-:S01]  /*2450*/  FADD R220, RZ, R94 ;  /* 0x0000005effdc7221 */ /* 0x000fc20000000000 */
[----:B------:R-:W-:Y:S01]  /*2460*/  FADD R219, RZ, R95 ;  /* 0x0000005fffdb7221 */ /* 0x000fe20000000000 */
[----:B------:R-:W-:-:S01]  /*2470*/  FADD R218, RZ, R96 ;  /* 0x00000060ffda7221 */ /* 0x000fc20000000000 */
[----:B------:R-:W-:Y:S01]  /*2480*/  FADD R217, RZ, R97 ;  /* 0x00000061ffd97221 */ /* 0x000fe20000000000 */
[----:B------:R-:W-:-:S01]  /*2490*/  FADD R216, RZ, R98 ;  /* 0x00000062ffd87221 */ /* 0x000fc20000000000 */
[----:B------:R-:W-:Y:S01]  /*24a0*/  FADD R215, RZ, R99 ;  /* 0x00000063ffd77221 */ /* 0x000fe20000000000 */
[----:B------:R-:W-:-:S01]  /*24b0*/  FADD R214, RZ, R100 ;  /* 0x00000064ffd67221 */ /* 0x000fc20000000000 */
[----:B0-----:R-:W-:Y:S01]  /*24c0*/  FADD R227, RZ, R59 ;  /* 0x0000003bffe37221 */ /* 0x001fe20000000000 */
[----:B------:R-:W-:-:S01]  /*24d0*/  FADD R213, RZ, R101 ;  /* 0x00000065ffd57221 */ /* 0x000fc20000000000 */
[----:B------:R-:W-:Y:S01]  /*24e0*/  FADD R212, RZ, R102 ;  /* 0x00000066ffd47221 */ /* 0x000fe20000000000 */
[----:B------:R-:W-:-:S01]  /*24f0*/  FADD R211, RZ, R103 ;  /* 0x00000067ffd37221 */ /* 0x000fc20000000000 */
[----:B------:R-:W-:Y:S01]  /*2500*/  FADD R210, RZ, R104 ;  /* 0x00000068ffd27221 */ /* 0x000fe20000000000 */
[----:B------:R0:W-:Y:S01]  /*2510*/  STL [R1+0x4], R227 ;  /* 0x000004e301007387 */ /* 0x0001e20000100800 */
        /* <DEDUP_REMOVED lines=93> */
[----:B------:R-:W-:Y:S01]  /*2af0*/  UMOV UR6, URZ ;  /* 0x0000003f00067c82 */ /* 0x000fe20008000000 */
[----:B0-----:R-:W-:-:S05]  /*2b00*/  FADD R227, RZ, R66 ;  /* 0x00000042ffe37221 */ /* 0x001fca0000000000 */
[----:B------:R0:W-:Y:S02]  /*2b10*/  STL [R1+0x20], R227 ;  /* 0x000020e301007387 */ /* 0x0001e40000100800 */
        /* <DEDUP_REMOVED lines=42> */
.L_x_22:
[----:B------:R-:W-:-:S04]  /*2dc0*/  UIADD3 UR18, UR5, 0x1, URZ ;  /* 0x0000000105127890 */ /* 0x000fc8000fffe03f */
[----:B------:R-:W-:-:S04]  /*2dd0*/  UISETP.NE.AND UP0, UPT, UR18, 0x3, UPT ;  /* 0x000000031200788c */ /* 0x000fc8000bf05270 */
[----:B------:R-:W-:Y:S02]  /*2de0*/  USEL UR8, URZ, 0x1, UP0 ;  /* 0x000000013f087887 */ /* 0x000fe40008000000 */
[----:B------:R-:W-:Y:S02]  /*2df0*/  USEL UR18, UR18, URZ, UP0 ;  /* 0x0000003f12127287 */ /* 0x000fe40008000000 */
[----:B------:R-:W-:-:S06]  /*2e00*/  ULOP3.LUT UR8, UR4, UR8, URZ, 0x3c, !UPT ;  /* 0x0000000804087292 */ /* 0x000fcc000f8e3c3f */
[----:B0-----:R-:W-:Y:S01]  /*2e10*/  IMAD.U32 R227, RZ, RZ, UR8 ;  /* 0x00000008ffe37e24 */ /* 0x001fe2000f8e00ff */
[----:B------:R-:W-:-:S06]  /*2e20*/  UMOV UR8, 0x1 ;  /* 0x0000000100087882 */ /* 0x000fcc0000000000 */
.L_x_17:
[----:B------:R-:W-:-:S04]  /*2e30*/  UISETP.LT.AND UP0, UPT, UR12, 0x1, UPT ;  /* 0x000000010c00788c */ /* 0x000fc8000bf01270 */
[----:B------:R-:W-:-:S04]  /*2e40*/  USEL UR9, UR12, 0x1, UP0 ;  /* 0x000000010c097887 */ /* 0x000fc80008000000 */
[----:B------:R-:W-:-:S04]  /*2e50*/  UIADD3 UR9, UR12, -UR9, URZ ;  /* 0x800000090c097290 */ /* 0x000fc8000fffe03f */
[----:B------:R-:W-:-:S06]  /*2e60*/  UISETP.GE.AND UP0, UPT, UR9, 0x1, UPT ;  /* 0x000000010900788c */ /* 0x000fcc000bf06270 */
[----:B------:R-:W-:-:S13]  /*2e70*/  PLOP3.LUT P1, PT, PT, PT, UP0, 0x80, 0x0 ;  /* 0x000000000000781c */ /* 0x000fda0003f2f008 */
[----:B------:R-:W-:Y:S05]  /*2e80*/  @!P1 BRA `(.L_x_23) ;  /* 0x00000010008c9947 */ /* 0x000fea0003800000 */
[----:B------:R-:W-:Y:S01]  /*2e90*/  IMAD.U32 R228, RZ, RZ, UR9 ;  /* 0x00000009ffe47e24 */ /* 0x000fe2000f8e00ff */
[----:B------:R-:W-:Y:S01]  /*2ea0*/  UMOV UR19, UR5 ;  /* 0x0000000500137c82 */ /* 0x000fe20008000000 */
[----:B------:R-:W-:-:S05]  /*2eb0*/  ULDC UR24, c[0x0][0x50c] ;  /* 0x0001430000187ab9 */ /* 0x000fca0000000800 */
.L_x_31:
[----:B------:R-:W-:-:S06]  /*2ec0*/  UISETP.NE.AND UP0, UPT, UR23, 0x3, UPT ;  /* 0x000000031700788c */ /* 0x000fcc000bf05270 */
[----:B------:R-:W-:-:S13]  /*2ed0*/  PLOP3.LUT P2, PT, PT, PT, UP0, 0x80, 0x0 ;  /* 0x000000000000781c */ /* 0x000fda0003f4f008 */
[----:B01---5:R-:W-:Y:S05]  /*2ee0*/  @!P2 BRA `(.L_x_24) ;  /* 0x000000000004a947 */ /* 0x023fea0003800000 */
[----:B------:R-:W-:Y:S01]  /*2ef0*/  BPT.TRAP 0x1 ;  /* 0x000000040000795c */ /* 0x000fe20000300000 */
.L_x_24:
[----:B------:R-:W0:Y:S01]  /*2f00*/  S2UR UR9, SR_CgaCtaId ;  /* 0x00000000000979c3 */ /* 0x000e220000008800 */
[----:B------:R-:W-:Y:S01]  /*2f10*/  UMOV UR14, 0x400 ;  /* 0x00000400000e7882 */ /* 0x000fe20000000000 */
[----:B------:R-:W-:Y:S01]  /*2f20*/  SHF.L.U32 R229, R227, 0x1f, RZ ;  /* 0x0000001fe3e57819 */ /* 0x000fe200000006ff */
[----:B0-----:R-:W-:-:S04]  /*2f30*/  ULEA UR14, UR9, UR14, 0x18 ;  /* 0x0000000e090e7291 */ /* 0x001fc8000f8ec03f */
[----:B------:R-:W-:-:S09]  /*2f40*/  ULEA UR9, UR18, UR14, 0x3 ;  /* 0x0000000e12097291 */ /* 0x000fd2000f8e183f */
[----:B------:R0:W1:Y:S01]  /*2f50*/  SYNCS.PHASECHK.TRANS64.TRYWAIT P1, [UR9], R229 ;  /* 0x000000e5ff0075a7 */ /* 0x0000620008020149 */
[----:B------:R-:W-:Y:S05]  /*2f60*/  @!P2 BRA `(.L_x_25) ;  /* 0x000000000004a947 */ /* 0x000fea0003800000 */
[----:B------:R-:W-:Y:S01]  /*2f70*/  BPT.TRAP 0x1 ;  /* 0x000000040000795c */ /* 0x000fe20000300000 */
.L_x_25:
[----:B-1----:R-:W-:Y:S05]  /*2f80*/  @P1 BRA `(.L_x_26) ;  /* 0x0000000000081947 */ /* 0x002fea0003800000 */
[----:B------:R-:W1:Y:S02]  /*2f90*/  SYNCS.PHASECHK.TRANS64.TRYWAIT P1, [UR9], R229 ;  /* 0x000000e5ff0075a7 */ /* 0x000e640008020149 */
[----:B-1----:R-:W-:Y:S05]  /*2fa0*/  @!P1 BRA `(.L_x_27) ;  /* 0x000000d000bc9947 */ /* 0x002fea0003800000 */
.L_x_26:
[----:B------:R-:W-:Y:S01]  /*2fb0*/  UIADD3 UR9, UR14, 0x6100, URZ ;  /* 0x000061000e097890 */ /* 0x000fe2000fffe03f */
[----:B------:R-:W-:Y:S01]  /*2fc0*/  WARPGROUP.ARRIVE ;  /* 0x00000000000079c5 */ /* 0x000fe20000000000 */
[----:B------:R-:W-:Y:S02]  /*2fd0*/  UISETP.NE.AND UP0, UPT, UR7, URZ, UPT ;  /* 0x0000003f0700728c */ /* 0x000fe4000bf05270 */
[----:B------:R-:W-:Y:S02]  /*2fe0*/  USHF.R.U32.HI UR9, URZ, 0x4, UR9 ;  /* 0x000000043f097899 */ /* 0x000fe40008011609 */
[----:B------:R-:W-:Y:S02]  /*2ff0*/  USEL UR8, UR8, URZ, !UP0 ;  /* 0x0000003f08087287 */ /* 0x000fe4000c000000 */
[----:B------:R-:W-:Y:S02]  /*3000*/  ULOP3.LUT UR9, UR9, 0x3fff, URZ, 0xc0, !UPT ;  /* 0x00003fff09097892 */ /* 0x000fe4000f8ec03f */
[----:B------:R-:W-:-:S02]  /*3010*/  ULOP3.LUT UR7, UR15, 0x10000, URZ, 0xfc, !UPT ;  /* 0x000100000f077892 */ /* 0x000fc4000f8efc3f */
[----:B------:R-:W-:Y:S02]  /*3020*/  ULOP3.LUT UR9, UR9, 0x10000, URZ, 0xfc, !UPT ;  /* 0x0001000009097892 */ /* 0x000fe4000f8efc3f */
[----:B------:R-:W-:Y:S02]  /*3030*/  UISETP.NE.U32.AND UP0, UPT, UR8, URZ, UPT ;  /* 0x0000003f0800728c */ /* 0x000fe4000bf05070 */
[----:B------:R-:W-:Y:S02]  /*3040*/  ULEA UR8, UR18, UR7, 0x9 ;  /* 0x0000000712087291 */ /* 0x000fe4000f8e483f */
[----:B------:R-:W-:Y:S01]  /*3050*/  ULEA UR10, UR18, UR9, 0x8 ;  /* 0x00000009120a7291 */ /* 0x000fe2000f8e403f */
[----:B------:R-:W-:Y:S02]  /*3060*/  UMOV UR11, 0xc0000010 ;  /* 0xc0000010000b7882 */ /* 0x000fe40000000000 */
[----:B------:R-:W-:Y:S01]  /*3070*/  UMOV UR9, 0xc0000010 ;  /* 0xc000001000097882 */ /* 0x000fe20000000000 */
[----:B------:R-:W-:-:S05]  /*3080*/  UIADD3 UR6, UR6, 0x1, URZ ;  /* 0x0000000106067890 */ /* 0x000fca000fffe03f */
[----:B------:R-:W-:Y:S01]  /*3090*/  QGMMA.64x128x32.F32.E5M2.E5M2 R88, gdesc[UR8], R88, UP0 ;  /* 0x01e00000085879f3 */ /* 0x000fe2000bf03858 */
[----:B------:R-:W-:Y:S01]  /*30a0*/  UIADD3 UR8, UR8, 0x100, URZ ;  /* 0x0000010008087890 */ /* 0x000fe2000fffe03f */
[----:B------:R-:W-:-:S10]  /*30b0*/  UMOV UR9, 0xc0000010 ;  /* 0xc000001000097882 */ /* 0x000fd40000000000 */
[----:B------:R-:W-:Y:S01]  /*30c0*/  QGMMA.64x128x32.F32.E5M2.E5M2 R24, gdesc[UR8], R24, UP0, gsb0 ;  /* 0x01e00000081879f3 */ /* 0x000fe2000b803818 */
[----:B------:R-:W-:-:S04]  /*30d0*/  UISETP.NE.AND UP0, UPT, UR6, UR24, UPT ;  /* 0x000000180600728c */ /* 0x000fc8000bf05270 */
[----:B------:R-:W-:-:S06]  /*30e0*/  USEL UR7, URZ, 0x1, UP0 ;  /* 0x000000013f077887 */ /* 0x000fcc0008000000 */
[----:B------:R-:W-:Y:S01]  /*30f0*/  ISETP.NE.AND P1, PT, RZ, UR7, PT ;  /* 0x00000007ff007c0c */ /* 0x000fe2000bf25270 */
[----:B------:R-:W-:-:S12]  /*3100*/  WARPGROUP.DEPBAR.LE gsb0, 0x1 ;  /* 0x00008000000079c5 */ /* 0x000fd80000010100 */
[----:B------:R-:W-:Y:S05]  /*3110*/  @!P1 BRA `(.L_x_28) ;  /* 0x0000000c00809947 */ /* 0x000fea0003800000 */
[----:B------:R-:W-:Y:S02]  /*3120*/  WARPGROUP.DEPBAR.LE gsb0, 0x0 ;  /* 0x00008000000079c5 */ /* 0x000fe40000010000 */
[----:B------:R-:W-:-:S01]  /*3130*/  FADD R226, R88, R226 ;  /* 0x000000e258e27221 */ /* 0x000fc20000000000 */
[----:B------:R-:W-:Y:S01]  /*3140*/  FADD R225, R89, R225 ;  /* 0x000000e159e17221 */ /* 0x000fe20000000000 */
[----:B------:R1:W-:Y:S01]  /*3150*/  STL [R1+0x8c], R227 ;  /* 0x00008ce301007387 */ /* 0x0003e20000100800 */
[----:B------:R-:W-:-:S01]  /*3160*/  FADD R224, R90, R224 ;  /* 0x000000e05ae07221 */ /* 0x000fc20000000000 */
[----:B------:R-:W-:Y:S01]  /*3170*/  FADD R223, R91, R223 ;  /* 0x000000df5bdf7221 */ /* 0x000fe20000000000 */
[----:B------:R-:W-:-:S01]  /*3180*/  FADD R222, R92, R222 ;  /* 0x000000de5cde7221 */ /* 0x000fc20000000000 */
[----:B------:R-:W-:Y:S01]  /*3190*/  FADD R221, R93, R221 ;  /* 0x000000dd5ddd7221 */ /* 0x000fe20000000000 */
[----:B-1----:R-:W4:Y:S04]  /*31a0*/  LDL.LU R227, [R1+0x30] ;  /* 0x0000300001e37983 */ /* 0x002f280000300800 */
[----:B------:R1:W-:Y:S01]  /*31b0*/  STL [R1+0x90], R226 ;  /* 0x000090e201007387 */ /* 0x0003e20000100800 */
[----:B------:R-:W-:-:S01]  /*31c0*/  FADD R220, R94, R220 ;  /* 0x000000dc5edc7221 */ /* 0x000fc20000000000 */
[----:B------:R-:W-:-:S02]  /*31d0*/  FADD R219, R95, R219 ;  /* 0x000000db5fdb7221 */ /* 0x000fc40000000000 */
[----:B-1----:R-:W2:Y:S04]  /*31e0*/  LDL.LU R226, [R1+0x2c] ;  /* 0x00002c0001e27983 */ /* 0x002ea80000300800 */
[----:B------:R1:W-:Y:S01]  /*31f0*/  STL [R1+0x94], R225 ;  /* 0x000094e101007387 */ /* 0x0003e20000100800 */
[----:B------:R-:W-:-:S03]  /*3200*/  FADD R218, R96, R218 ;  /* 0x000000da60da7221 */ /* 0x000fc60000000000 */
[----:B-1----:R-:W3:Y:S04]  /*3210*/  LDL.LU R225, [R1+0x28] ;  /* 0x0000280001e17983 */ /* 0x002ee80000300800 */
        /* <DEDUP_REMOVED lines=9> */
[----:B------:R1:W-:Y:S04]  /*32b0*/  STL [R1+0xa4], R221 ;  /* 0x0000a4dd01007387 */ /* 0x0003e80000100800 */
        /* <DEDUP_REMOVED lines=12> */
[----:B-1----:R-:W3:Y:S01]  /*3380*/  LDL.LU R215, [R1] ;  /* 0x0000000001d77983 */ /* 0x002ee20000300800 */
[----:B------:R-:W-:-:S01]  /*3390*/  FADD R214, R100, R214 ;  /* 0x000000d664d67221 */ /* 0x000fc20000000000 */
[----:B------:R-:W-:Y:S01]  /*33a0*/  FADD R213, R101, R213 ;  /* 0x000000d565d57221 */ /* 0x000fe20000000000 */
[----:B------:R-:W-:-:S01]  /*33b0*/  FADD R212, R102, R212 ;  /* 0x000000d466d47221 */ /* 0x000fc20000000000 */
[----:B------:R-:W-:Y:S01]  /*33c0*/  FADD R211, R103, R211 ;  /* 0x000000d367d37221 */ /* 0x000fe20000000000 */
[----:B------:R-:W-:-:S01]  /*33d0*/  FADD R210, R104, R210 ;  /* 0x000000d268d27221 */ /* 0x000fc20000000000 */
[----:B------:R-:W-:Y:S01]  /*33e0*/  STL [R1+0xc0], R214 ;  /* 0x0000c0d601007387 */ /* 0x000fe20000100800 */
        /* <DEDUP_REMOVED lines=11> */
[----:B------:R1:W-:Y:S01]  /*34a0*/  STL [R1+0xcc], R211 ;  /* 0x0000ccd301007387 */ /* 0x0003e20000100800 */
[----:B------:R-:W-:-:S01]  /*34b0*/  FADD R200, R114, R200 ;  /* 0x000000c872c87221 */ /* 0x000fc20000000000 */
[----:B------:R-:W-:Y:S01]  /*34c0*/  FADD R199, R115, R199 ;  /* 0x000000c773c77221 */ /* 0x000fe20000000000 */
        /* <DEDUP_REMOVED lines=69> */
[----:B-----5:R-:W-:Y:S01]  /*3920*/  FADD R0, R57, R0 ;  /* 0x0000000039007221 */ /* 0x020fe20000000000 */
[----:B----4-:R-:W-:-:S01]  /*3930*/  FADD R227, R70, R227 ;  /* 0x000000e346e37221 */ /* 0x010fc20000000000 */
[----:B--2---:R-:W-:Y:S01]  /*3940*/  FADD R226, R69, R226 ;  /* 0x000000e245e27221 */ /* 0x004fe20000000000 */
[----:B---3--:R-:W-:-:S01]  /*3950*/  FADD R225, R68, R225 ;  /* 0x000000e144e17221 */ /* 0x008fc20000000000 */
        /* <DEDUP_REMOVED lines=9> */
[----:B------:R-:W-:-:S05]  /*39f0*/  FADD R215, R58, R215 ;  /* 0x000000d73ad77221 */ /* 0x000fca0000000000 */
[----:B------:R2:W-:Y:S04]  /*3a00*/  STL [R1], R215 ;  /* 0x000000d701007387 */ /* 0x0005e80000100800 */
[----:B------:R3:W-:Y:S04]  /*3a10*/  STL [R1+0x4], R216 ;  /* 0x000004d801007387 */ /* 0x0007e80000100800 */
        /* <DEDUP_REMOVED lines=8> */
[----:B-1----:R-:W4:Y:S04]  /*3aa0*/  LDL.LU R211, [R1+0x34] ;  /* 0x0000340001d37983 */ /* 0x002f280000300800 */
[----:B------:R1:W-:Y:S04]  /*3ab0*/  STL [R1+0x28], R225 ;  /* 0x000028e101007387 */ /* 0x0003e80000100800 */
[----:B------:R-:W4:Y:S04]  /*3ac0*/  LDL.LU R212, [R1+0x38] ;  /* 0x0000380001d47983 */ /* 0x000f280000300800 */
[----:B------:R1:W-:Y:S04]  /*3ad0*/  STL [R1+0x2c], R226 ;  /* 0x00002ce201007387 */ /* 0x0003e80000100800 */
[----:B------:R-:W4:Y:S04]  /*3ae0*/  LDL.LU R213, [R1+0x3c] ;  /* 0x00003c0001d57983 */ /* 0x000f280000300800 */
[----:B------:R1:W-:Y:S04]  /*3af0*/  STL [R1+0x30], R227 ;  /* 0x000030e301007387 */ /* 0x0003e80000100800 */
[----:B------:R-:W4:Y:S04]  /*3b00*/  LDL.LU R214, [R1+0x40] ;  /* 0x0000400001d67983 */ /* 0x000f280000300800 */
[----:B--2---:R-:W2:Y:S04]  /*3b10*/  LDL.LU R215, [R1+0x44] ;  /* 0x0000440001d77983 */ /* 0x004ea80000300800 */
[----:B---3--:R-:W3:Y:S04]  /*3b20*/  LDL.LU R216, [R1+0x48] ;  /* 0x0000480001d87983 */ /* 0x008ee80000300800 */
[----:B----4-:R-:W4:Y:S04]  /*3b30*/  LDL.LU R217, [R1+0x4c] ;  /* 0x00004c0001d97983 */ /* 0x010f280000300800 */
[----:B0-----:R-:W4:Y:S04]  /*3b40*/  LDL.LU R218, [R1+0x50] ;  /* 0x0000500001da7983 */ /* 0x001f280000300800 */
[----:B------:R-:W4:Y:S04]  /*3b50*/  LDL.LU R219, [R1+0x54] ;  /* 0x0000540001db7983 */ /* 0x000f280000300800 */
[----:B------:R-:W4:Y:S04]  /*3b60*/  LDL.LU R220, [R1+0x58] ;  /* 0x0000580001dc7983 */ /* 0x000f280000300800 */
[----:B------:R-:W4:Y:S04]  /*3b70*/  LDL.LU R221, [R1+0x5c] ;  /* 0x00005c0001dd7983 */ /* 0x000f280000300800 */
[----:B------:R-:W4:Y:S04]  /*3b80*/  LDL.LU R222, [R1+0x60] ;  /* 0x0000600001de7983 */ /* 0x000f280000300800 */
[----:B------:R-:W4:Y:S04]  /*3b90*/  LDL.LU R223, [R1+0x64] ;  /* 0x0000640001df7983 */ /* 0x000f280000300800 */
[----:B------:R-:W4:Y:S04]  /*3ba0*/  LDL.LU R224, [R1+0x68] ;  /* 0x0000680001e07983 */ /* 0x000f280000300800 */
[----:B-1----:R-:W4:Y:S04]  /*3bb0*/  LDL.LU R225, [R1+0x6c] ;  /* 0x00006c0001e17983 */ /* 0x002f280000300800 */
[----:B------:R-:W4:Y:S04]  /*3bc0*/  LDL.LU R226, [R1+0x70] ;  /* 0x0000700001e27983 */ /* 0x000f280000300800 */
[----:B------:R-:W4:Y:S01]  /*3bd0*/  LDL.LU R227, [R1+0x74] ;  /* 0x0000740001e37983 */ /* 0x000f220000300800 */
[----:B------:R-:W-:-:S05]  /*3be0*/  FADD R211, R71, R211 ;  /* 0x000000d347d37221 */ /* 0x000fca0000000000 */
[----:B------:R0:W-:Y:S01]  /*3bf0*/  STL [R1+0x34], R211 ;  /* 0x000034d301007387 */ /* 0x0001e20000100800 */
[----:B------:R-:W-:-:S03]  /*3c00*/  FADD R212, R72, R212 ;  /* 0x000000d448d47221 */ /* 0x000fc60000000000 */
[----:B0-----:R1:W5:Y:S01]  /*3c10*/  LDL.LU R211, [R1+0xcc] ;  /* 0x0000cc0001d37983 */ /* 0x0013620000300800 */
[----:B------:R-:W-:-:S03]  /*3c20*/  FADD R213, R73, R213 ;  /* 0x000000d549d57221 */ /* 0x000fc60000000000 */
[----:B------:R0:W-:Y:S01]  /*3c30*/  STL [R1+0x38], R212 ;  /* 0x000038d401007387 */ /* 0x0001e20000100800 */
[----:B------:R-:W-:-:S01]  /*3c40*/  FADD R214, R74, R214 ;  /* 0x000000d64ad67221 */ /* 0x000fc20000000000 */
[----:B--2---:R-:W-:Y:S02]  /*3c50*/  FADD R215, R75, R215 ;  /* 0x000000d74bd77221 */ /* 0x004fe40000000000 */
[----:B0-----:R1:W5:Y:S01]  /*3c60*/  LDL.LU R212, [R1+0xc8] ;  /* 0x0000c80001d47983 */ /* 0x0013620000300800 */
[----:B---3--:R-:W-:-:S03]  /*3c70*/  FADD R216, R76, R216 ;  /* 0x000000d84cd87221 */ /* 0x008fc60000000000 */
[----:B------:R0:W-:Y:S01]  /*3c80*/  STL [R1+0x3c], R213 ;  /* 0x00003cd501007387 */ /* 0x0001e20000100800 */
[----:B----4-:R-:W-:-:S03]  /*3c90*/  FADD R217, R77, R217 ;  /* 0x000000d94dd97221 */ /* 0x010fc60000000000 */
[----:B0-----:R1:W5:Y:S01]  /*3ca0*/  LDL.LU R213, [R1+0xc4] ;  /* 0x0000c40001d57983 */ /* 0x0013620000300800 */
[----:B------:R-:W-:-:S03]  /*3cb0*/  FADD R218, R78, R218 ;  /* 0x000000da4eda7221 */ /* 0x000fc60000000000 */
[----:B------:R0:W-:Y:S01]  /*3cc0*/  STL [R1+0x40], R214 ;  /* 0x000040d601007387 */ /* 0x0001e20000100800 */
[----:B------:R-:W-:-:S01]  /*3cd0*/  FADD R219, R79, R219 ;  /* 0x000000db4fdb7221 */ /* 0x000fc20000000000 */
[----:B------:R-:W-:Y:S02]  /*3ce0*/  FADD R220, R80, R220 ;  /* 0x000000dc50dc7221 */ /* 0x000fe40000000000 */
[----:B0-----:R1:W5:Y:S04]  /*3cf0*/  LDL.LU R214, [R1+0xc0] ;  /* 0x0000c00001d67983 */ /* 0x0013680000300800 */
[----:B------:R0:W-:Y:S01]  /*3d00*/  STL [R1+0x44], R215 ;  /* 0x000044d701007387 */ /* 0x0001e20000100800 */
[----:B------:R-:W-:-:S01]  /*3d10*/  FADD R221, R81, R221 ;  /* 0x000000dd51dd7221 */ /* 0x000fc20000000000 */
[----:B------:R-:W-:-:S02]  /*3d20*/  FADD R222, R82, R222 ;  /* 0x000000de52de7221 */ /* 0x000fc40000000000 */
[----:B0-----:R1:W5:Y:S04]  /*3d30*/  LDL.LU R215, [R1+0xbc] ;  /* 0x0000bc0001d77983 */ /* 0x0013680000300800 */
[----:B------:R0:W-:Y:S01]  /*3d40*/  STL [R1+0x48], R216 ;  /* 0x000048d801007387 */ /* 0x0001e20000100800 */
[----:B------:R-:W-:-:S03]  /*3d50*/  FADD R223, R83, R223 ;  /* 0x000000df53df7221 */ /* 0x000fc60000000000 */
        /* <DEDUP_REMOVED lines=13> */
[----:B------:R0:W-:Y:S04]  /*3e30*/  STL [R1+0x5c], R221 ;  /* 0x00005cdd01007387 */ /* 0x0001e80000100800 */
        /* <DEDUP_REMOVED lines=12> */
[----:B0-----:R1:W5:Y:S01]  /*3f00*/  LDL.LU R227, [R1+0x8c] ;  /* 0x00008c0001e37983 */ /* 0x0013620000300800 */
[----:B------:R-:W-:-:S05]  /*3f10*/  UMOV UR6, URZ ;  /* 0x0000003f00067c82 */ /* 0x000fca0008000000 */
.L_x_28:
[----:B------:R-:W-:Y:S05]  /*3f20*/  @!P2 BRA `(.L_x_29) ;  /* 0x000000000004a947 */ /* 0x000fea0003800000 */
[----:B------:R-:W-:Y:S01]  /*3f30*/  BPT.TRAP 0x1 ;  /* 0x000000040000795c */ /* 0x000fe20000300000 */
.L_x_29:
[----:B-----5:R4:W-:Y:S04]  /*3f40*/  STL [R1+0x8c], R0 ;  /* 0x00008c0001007387 */ /* 0x0209e80000100800 */
[----:B----4-:R-:W4:Y:S01]  /*3f50*/  LDL R0, [R1+0x78] ;  /* 0x0000780001007983 */ /* 0x010f220000100800 */
[----:B0-----:R-:W-:-:S05]  /*3f60*/  IMAD.U32 R229, RZ, RZ, UR19 ;  /* 0x00000013ffe57e24 */ /* 0x001fca000f8e00ff */
[----:B------:R-:W-:-:S05]  /*3f70*/  @P0 LEA R229, R229, UR14, 0x3 ;  /* 0x0000000ee5e50c11 */ /* 0x000fca000f8e18ff */
[----:B------:R-:W-:Y:S01]  /*3f80*/  @P0 VIADD R229, R229, 0x18 ;  /* 0x00000018e5e50836 */ /* 0x000fe20000000000 */
[----:B------:R-:W-:-:S06]  /*3f90*/  UISETP.GT.U32.AND UP0, UPT, UR13, 0x1, UPT ;  /* 0x000000010d00788c */ /* 0x000fcc000bf04070 */
[----:B------:R-:W-:Y:S02]  /*3fa0*/  PLOP3.LUT P1, PT, PT, PT, UP0, 0x80, 0x0 ;  /* 0x000000000000781c */ /* 0x000fe40003f2f008 */
[----:B----4-:R-:W-:Y:S02]  /*3fb0*/  @P0 PRMT R229, R0, 0x654, R229 ;  /* 0x0000065400e50816 */ /* 0x010fe400000000e5 */
[----:B------:R0:W5:Y:S02]  /*3fc0*/  LDL.LU R0, [R1+0x8c] ;  /* 0x00008c0001007983 */ /* 0x0001640000300800 */
[----:B------:R0:W-:Y:S07]  /*3fd0*/  @P0 SYNCS.ARRIVE.TRANS64.RED.A1T0 RZ, [R229+URZ], RZ ;  /* 0x000000ffe5ff09a7 */ /* 0x0001ee000810043f */
[----:B------:R-:W-:Y:S05]  /*3fe0*/  @P1 BRA `(.L_x_30) ;  /* 0x0000000000041947 */ /* 0x000fea0003800000 */
[----:B------:R-:W-:Y:S01]  /*3ff0*/  BPT.TRAP 0x1 ;  /* 0x000000040000795c */ /* 0x000fe20000300000 */
.L_x_30:
[----:B------:R-:W-:Y:S01]  /*4000*/  UIADD3 UR18, UR18, 0x1, URZ ;  /* 0x0000000112127890 */ /* 0x000fe2000fffe03f */
[C---:B------:R-:W-:Y:S01]  /*4010*/  ISETP.GT.AND P1, PT, R228.reuse, 0x1, PT ;  /* 0x00000001e400780c */ /* 0x040fe20003f24270 */
[----:B------:R-:W-:Y:S01]  /*4020*/  UIADD3 UR19, UR19, 0x1, URZ ;  /* 0x0000000113137890 */ /* 0x000fe2000fffe03f */
[----:B------:R-:W-:Y:S01]  /*4030*/  VIADD R228, R228, 0xffffffff ;  /* 0xffffffffe4e47836 */ /* 0x000fe20000000000 */
[----:B------:R-:W-:Y:S02]  /*4040*/  UISETP.NE.AND UP0, UPT, UR18, 0x3, UPT ;  /* 0x000000031200788c */ /* 0x000fe4000bf05270 */
[----:B------:R-:W-:Y:S02]  /*4050*/  UISETP.NE.AND UP1, UPT, UR19, 0x3, UPT ;  /* 0x000000031300788c */ /* 0x000fe4000bf25270 */
[----:B------:R-:W-:Y:S02]  /*4060*/  USEL UR8, URZ, 0x1, UP0 ;  /* 0x000000013f087887 */ /* 0x000fe40008000000 */
[----:B------:R-:W-:-:S02]  /*4070*/  USEL UR18, UR18, URZ, UP0 ;  /* 0x0000003f12127287 */ /* 0x000fc40008000000 */
[----:B------:R-:W-:Y:S02]  /*4080*/  USEL UR19, UR19, URZ, UP1 ;  /* 0x0000003f13137287 */ /* 0x000fe40008800000 */
[----:B------:R-:W-:Y:S01]  /*4090*/  LOP3.LUT R227, R227, UR8, RZ, 0x3c, !PT ;  /* 0x00000008e3e37c12 */ /* 0x000fe2000f8e3cff */
[----:B------:R-:W-:Y:S01]  /*40a0*/  UMOV UR8, 0x1 ;  /* 0x0000000100087882 */ /* 0x000fe20000000000 */
[----:B------:R-:W-:Y:S08]  /*40b0*/  @P1 BRA `(.L_x_31) ;  /* 0xffffffec00801947 */ /* 0x000ff0000383ffff */
.L_x_23:
[----:B------:R-:W-:-:S04]  /*40c0*/  UISETP.NE.AND UP0, UPT, UR6, URZ, UPT ;  /* 0x0000003f0600728c */ /* 0x000fc8000bf05270 */
[----:B------:R-:W-:-:S06]  /*40d0*/  USEL UR6, URZ, 0x1, !UP0 ;  /* 0x000000013f067887 */ /* 0x000fcc000c000000 */
[----:B------:R-:W-:-:S13]  /*40e0*/  ISETP.NE.AND P1, PT, RZ, UR6, PT ;  /* 0x00000006ff007c0c */ /* 0x000fda000bf25270 */
[----:B------:R-:W-:Y:S05]  /*40f0*/  @!P1 BRA `(.L_x_32) ;  /* 0x0000000c00dc9947 */ /* 0x000fea0003800000 */
[----:B------:R-:W4:Y:S04]  /*4100*/  LDL.LU R227, [R1+0x74] ;  /* 0x0000740001e37983 */ /* 0x000f280000300800 */
[----:B----4-:R4:W-:Y:S04]  /*4110*/  STL [R1+0x8c], R227 ;  /* 0x00008ce301007387 */ /* 0x0109e80000100800 */
[----:B----4-:R-:W4:Y:S04]  /*4120*/  LDL.LU R227, [R1+0x70] ;  /* 0x0000700001e37983 */ /* 0x010f280000300800 */
        /* <DEDUP_REMOVED lines=55> */
[----:B----4-:R-:W4:Y:S01]  /*44a0*/  LDL.LU R227, [R1] ;  /* 0x0000000001e37983 */ /* 0x010f220000300800 */
[----:B------:R-:W-:-:S02]  /*44b0*/  WARPGROUP.DEPBAR.LE gsb0, 0x0 ;  /* 0x00008000000079c5 */ /* 0x000fc40000010000 */
[----:B------:R-:W-:Y:S01]  /*44c0*/  FADD R226, R88, R226 ;  /* 0x000000e258e27221 */ /* 0x000fe20000000000 */
        /* <DEDUP_REMOVED lines=96> */
[----:B-----5:R-:W-:Y:S01]  /*4ad0*/  FADD R0, R57, R0 ;  /* 0x0000000039007221 */ /* 0x020fe20000000000 */
[----:B----4-:R-:W-:-:S05]  /*4ae0*/  FADD R227, R58, R227 ;  /* 0x000000e33ae37221 */ /* 0x010fca0000000000 */
[----:B------:R4:W-:Y:S04]  /*4af0*/  STL [R1], R227 ;  /* 0x000000e301007387 */ /* 0x0009e80000100800 */
[----:B----4-:R-:W4:Y:S02]  /*4b00*/  LDL.LU R227, [R1+0xfc] ;  /* 0x0000fc0001e37983 */ /* 0x010f240000300800 */
[----:B----4-:R-:W-:-:S05]  /*4b10*/  FADD R227, R59, R227 ;  /* 0x000000e33be37221 */ /* 0x010fca0000000000 */
[----:B------:R4:W-:Y:S04]  /*4b20*/  STL [R1+0x4], R227 ;  /* 0x000004e301007387 */ /* 0x0009e80000100800 */
        /* <DEDUP_REMOVED lines=83> */
[----:B------:R4:W-:Y:S02]  /*5060*/  STL [R1+0x74], R227 ;  /* 0x000074e301007387 */ /* 0x0009e40000100800 */
.L_x_32:
[----:B------:R-:W-:Y:S02]  /*5070*/  WARPGROUP.DEPBAR.LE gsb0, 0x0 ;  /* 0x00008000000079c5 */ /* 0x000fe40000010000 */
[----:B------:R-:W0:Y:S02]  /*5080*/  LDC R24, c[0x0][0x28c] ;  /* 0x0000a300ff187b82 */ /* 0x000e240000000800 */
[----:B0-----:R-:W-:-:S13]  /*5090*/  ISETP.GE.AND P1, PT, R24, 0x1, PT ;  /* 0x000000011800780c */ /* 0x001fda0003f26270 */
[----:B------:R-:W-:Y:S05]  /*50a0*/  @!P1 BRA `(.L_x_33) ;  /* 0x00000000005c9947 */ /* 0x000fea0003800000 */
[----:B------:R-:W-:-:S06]  /*50b0*/  UISETP.NE.AND UP0, UPT, UR23, 0x3, UPT ;  /* 0x000000031700788c */ /* 0x000fcc000bf05270 */
[----:B------:R-:W-:-:S13]  /*50c0*/  PLOP3.LUT P1, PT, PT, PT, UP0, 0x80, 0x0 ;  /* 0x000000000000781c */ /* 0x000fda0003f2f008 */
[----:B------:R-:W-:Y:S05]  /*50d0*/  @!P1 BRA `(.L_x_34) ;  /* 0x0000000000049947 */ /* 0x000fea0003800000 */
[----:B------:R-:W-:Y:S01]  /*50e0*/  BPT.TRAP 0x1 ;  /* 0x000000040000795c */ /* 0x000fe20000300000 */
.L_x_34:
[----:B------:R-:W-:Y:S04]  /*50f0*/  BSSY B0, `(.L_x_35) ;  /* 0x000000e000007945 */ /* 0x000fe80003800000 */
[----:B------:R-:W-:Y:S05]  /*5100*/  @!P0 BRA `(.L_x_36) ;  /* 0x0000000000308947 */ /* 0x000fea0003800000 */
[----:B----4-:R-:W4:Y:S01]  /*5110*/  LDL R227, [R1+0x78] ;  /* 0x0000780001e37983 */ /* 0x010f220000100800 */
[----:B------:R-:W-:-:S04]  /*5120*/  UISETP.LT.AND UP0, UPT, UR12, 0x1, UPT ;  /* 0x000000010c00788c */ /* 0x000fc8000bf01270 */
[----:B------:R-:W-:-:S04]  /*5130*/  USEL UR8, UR12, 0x1, UP0 ;  /* 0x000000010c087887 */ /* 0x000fc80008000000 */
[----:B------:R-:W-:-:S04]  /*5140*/  UIADD3 UR8, UR5, UR12, -UR8 ;  /* 0x0000000c05087290 */ /* 0x000fc8000fffe808 */
[----:B------:R-:W-:-:S04]  /*5150*/  UIMAD.WIDE.U32 UR6, UR8, -0x55555555, URZ ;  /* 0xaaaaaaab080678a5 */ /* 0x000fc8000f8e003f */
[----:B------:R-:W-:-:S04]  /*5160*/  USHF.R.U32.HI UR6, URZ, 0x1, UR7 ;  /* 0x000000013f067899 */ /* 0x000fc80008011607 */
[----:B------:R-:W-:-:S04]  /*5170*/  UIMAD UR8, UR6, -0x3, UR8 ;  /* 0xfffffffd060878a4 */ /* 0x000fc8000f8e0208 */
[----:B------:R-:W-:-:S04]  /*5180*/  ULEA UR8, UR8, UR14, 0x3 ;  /* 0x0000000e08087291 */ /* 0x000fc8000f8e183f */
[----:B------:R-:W-:-:S06]  /*5190*/  UIADD3 UR8, UR8, 0x18, URZ ;  /* 0x0000001808087890 */ /* 0x000fcc000fffe03f */
[----:B------:R-:W-:-:S05]  /*51a0*/  IMAD.U32 R24, RZ, RZ, UR8 ;  /* 0x00000008ff187e24 */ /* 0x000fca000f8e00ff */
[----:B----4-:R-:W-:-:S04]  /*51b0*/  PRMT R24, R227, 0x654, R24 ;  /* 0x00000654e3187816 */ /* 0x010fc80000000018 */
[----:B------:R0:W-:Y:S03]  /*51c0*/  SYNCS.ARRIVE.TRANS64.RED.A1T0 RZ, [R24+URZ], RZ ;  /* 0x000000ff18ff79a7 */ /* 0x0001e6000810043f */
.L_x_36:
[----:B------:R-:W-:Y:S05]  /*51d0*/  BSYNC B0 ;  /* 0x0000000000007941 */ /* 0x000fea0003800000 */
.L_x_35:
[----:B------:R-:W-:-:S06]  /*51e0*/  UISETP.GT.U32.AND UP0, UPT, UR13, 0x1, UPT ;  /* 0x000000010d00788c */ /* 0x000fcc000bf04070 */
[----:B------:R-:W-:-:S13]  /*51f0*/  PLOP3.LUT P1, PT, PT, PT, UP0, 0x80, 0x0 ;  /* 0x000000000000781c */ /* 0x000fda0003f2f008 */
[----:B------:R-:W-:Y:S05]  /*5200*/  @P1 BRA `(.L_x_33) ;  /* 0x0000000000041947 */ /* 0x000fea0003800000 */
[----:B------:R-:W-:Y:S01]  /*5210*/  BPT.TRAP 0x1 ;  /* 0x000000040000795c */ /* 0x000fe20000300000 */
.L_x_33:
[----:B------:R0:W-:Y:S01]  /*5220*/  STL [R1+0x90], R2 ;  /* 0x0000900201007387 */ /* 0x0001e20000100800 */
[----:B------:R-:W1:Y:S01]  /*5230*/  LDC R29, c[0x0][0x288] ;  /* 0x0000a200ff1d7b82 */ /* 0x000e620000000800 */
[----:B------:R-:W-:Y:S02]  /*5240*/  UIADD3 UR9, UR12, UR5, URZ ;  /* 0x000000050c097290 */ /* 0x000fe4000fffe03f */
[----:B------:R-:W-:Y:S01]  /*5250*/  USHF.R.S32.HI UR10, URZ, 0x1f, UR22 ;  /* 0x0000001f3f0a7899 */ /* 0x000fe20008011416 */
[----:B------:R-:W-:Y:S01]  /*5260*/  ULDC.64 UR6, c[0x0][0x5d0] ;  /* 0x0001740000067ab9 */ /* 0x000fe20000000a00 */
[----:B------:R-:W-:Y:S01]  /*5270*/  ULDC UR11, c[0x0][0x284] ;  /* 0x0000a100000b7ab9 */ /* 0x000fe20000000800 */
[----:B0-----:R-:W2:Y:S04]  /*5280*/  LDL.LU R2, [R1+0x84] ;  /* 0x0000840001027983 */ /* 0x001ea80000300800 */
[----:B-----5:R0:W-:Y:S04]  /*5290*/  STL [R1+0x8c], R0 ;  /* 0x00008c0001007387 */ /* 0x0201e80000100800 */
[----:B----4-:R-:W4:Y:S01]  /*52a0*/  LDL.LU R227, [R1+0x88] ;  /* 0x0000880001e37983 */ /* 0x010f220000300800 */
[----:B0-----:R-:W0:Y:S02]  /*52b0*/  S2R R0, SR_TID.X ;  /* 0x0000000000007919 */ /* 0x001e240000002100 */
[----:B0-----:R-:W-:-:S02]  /*52c0*/  SHF.R.U32.HI R24, RZ, 0x2, R0 ;  /* 0x00000002ff187819 */ /* 0x001fc40000011600 */
[----:B------:R-:W-:Y:S02]  /*52d0*/  LOP3.LUT R26, R0, 0x60, RZ, 0xc0, !PT ;  /* 0x00000060001a7812 */ /* 0x000fe400078ec0ff */
[----:B------:R-:W-:Y:S02]  /*52e0*/  SHF.R.U32.HI R27, RZ, 0x7, R0 ;  /* 0x00000007ff1b7819 */ /* 0x000fe40000011600 */
[----:B------:R-:W-:Y:S02]  /*52f0*/  LOP3.LUT R25, R24, 0x7, RZ, 0xc0, !PT ;  /* 0x0000000718197812 */ /* 0x000fe400078ec0ff */
[----:B------:R-:W-:Y:S02]  /*5300*/  SHF.R.U32.HI R28, RZ, 0x1, R26 ;  /* 0x00000001ff1c7819 */ /* 0x000fe4000001161a */
[----:B------:R-:W-:Y:S02]  /*5310*/  LOP3.LUT R24, R27, 0x1, RZ, 0xc0, !PT ;  /* 0x000000011b187812 */ /* 0x000fe400078ec0ff */
[----:B------:R-:W-:Y:S01]  /*5320*/  IADD3 R27, RZ, -R28, -R25 ;  /* 0x8000001cff1b7210 */ /* 0x000fe20007ffe819 */
[----:B------:R-:W-:-:S02]  /*5330*/  IMAD.SHL.U32 R32, R0, 0x2, RZ ;  /* 0x0000000200207824 */ /* 0x000fc400078e00ff */
[C---:B------:R-:W-:Y:S02]  /*5340*/  IMAD.SHL.U32 R26, R24.reuse, 0x40, RZ ;  /* 0x00000040181a7824 */ /* 0x040fe400078e00ff */
[----:B------:R-:W-:Y:S01]  /*5350*/  IMAD R42, R24, -0x40, R27 ;  /* 0xffffffc0182a7824 */ /* 0x000fe200078e021b */
[----:B------:R-:W-:Y:S01]  /*5360*/  LOP3.LUT R24, R0, 0x3, RZ, 0xc0, !PT ;  /* 0x0000000300187812 */ /* 0x000fe200078ec0ff */
[----:B--2---:R-:W-:Y:S02]  /*5370*/  IMAD.SHL.U32 R41, R2, 0x80, RZ ;  /* 0x0000008002297824 */ /* 0x004fe400078e00ff */
[----:B------:R0:W5:Y:S04]  /*5380*/  LDL.LU R2, [R1+0x90] ;  /* 0x0000900001027983 */ /* 0x0001680000300800 */
[----:B------:R0:W5:Y:S01]  /*5390*/  LDL.LU R0, [R1+0x8c] ;  /* 0x00008c0001007983 */ /* 0x0001620000300800 */
[----:B------:R-:W-:Y:S01]  /*53a0*/  LOP3.LUT R43, R26, 0x40, R25, 0xe2, !PT ;  /* 0x000000401a2b7812 */ /* 0x000fe200078ee219 */
[----:B----4-:R-:W-:Y:S01]  /*53b0*/  IMAD.SHL.U32 R25, R227, 0x100, RZ ;  /* 0x00000100e3197824 */ /* 0x010fe200078e00ff */
[----:B------:R-:W-:Y:S01]  /*53c0*/  UISETP.GT.U32.AND UP0, UPT, UR9, 0x2, UPT ;  /* 0x000000020900788c */ /* 0x000fe2000bf04070 */
[C---:B-1----:R-:W-:Y:S01]  /*53d0*/  ISETP.GE.AND P1, PT, R41.reuse, R29, PT ;  /* 0x0000001d2900720c */ /* 0x042fe20003f26270 */
[----:B------:R-:W-:Y:S01]  /*53e0*/  UIMAD UR5, UR10, UR6, URZ ;  /* 0x000000060a0572a4 */ /* 0x000fe2000f8e023f */
[----:B------:R-:W-:Y:S01]  /*53f0*/  LOP3.LUT R32, R41, 0x6, R32, 0xf8, !PT ;  /* 0x0000000629207812 */ /* 0x000fe200078ef820 */
[----:B------:R-:W-:Y:S01]  /*5400*/  UISETP.LT.U32.AND UP0, UPT, UR12, 0x3, UP0 ;  /* 0x000000030c00788c */ /* 0x000fe20008701070 */
[----:B------:R-:W-:Y:S01]  /*5410*/  ISETP.GE.OR P1, PT, R25, UR11, P1 ;  /* 0x0000000b19007c0c */ /* 0x000fe20008f26670 */
[----:B------:R-:W-:Y:S01]  /*5420*/  UISETP.GE.U32.AND UP1, UPT, UR12, 0x3, UPT ;  /* 0x000000030c00788c */ /* 0x000fe2000bf26070 */
[----:B------:R-:W-:Y:S01]  /*5430*/  IMAD.U32 R27, RZ, RZ, UR6 ;  /* 0x00000006ff1b7e24 */ /* 0x000fe2000f8e00ff */
[----:B------:R-:W-:Y:S01]  /*5440*/  UIMAD UR8, UR22, UR7, UR5 ;  /* 0x00000007160872a4 */ /* 0x000fe2000f8e0205 */
[----:B------:R-:W-:Y:S01]  /*5450*/  SHF.R.S32.HI R33, RZ, 0x1f, R32 ;  /* 0x0000001fff217819 */ /* 0x000fe20000011420 */
[----:B------:R-:W-:-:S02]  /*5460*/  UIMAD.WIDE.U32 UR6, UR9, -0x55555555, URZ ;  /* 0xaaaaaaab090678a5 */ /* 0x000fc4000f8e003f */
[----:B------:R-:W-:Y:S02]  /*5470*/  USEL UR5, URZ, 0x1, !UP0 ;  /* 0x000000013f057887 */ /* 0x000fe4000c000000 */
[----:B------:R-:W-:Y:S01]  /*5480*/  USHF.R.U32.HI UR6, URZ, 0x1, UR7 ;  /* 0x000000013f067899 */ /* 0x000fe20008011607 */
[----:B------:R-:W-:Y:S01]  /*5490*/  IMAD.WIDE.U32 R26, R27, UR22, R32 ;  /* 0x000000161b1a7c25 */ /* 0x000fe2000f8e0020 */
[----:B------:R-:W-:Y:S01]  /*54a0*/  ULOP3.LUT UR4, UR4, UR5, URZ, 0x3c, !UPT ;  /* 0x0000000504047292 */ /* 0x000fe2000f8e3c3f */
[----:B------:R-:W-:Y:S02]  /*54b0*/  IADD3 R42, -R25, UR11, R42 ;  /* 0x0000000b192a7c10 */ /* 0x000fe4000fffe12a */
[----:B------:R-:W-:Y:S01]  /*54c0*/  IMAD.WIDE R38, R227, 0x100, RZ ;  /* 0x00000100e3267825 */ /* 0x000fe200078e02ff */
[----:B------:R-:W-:Y:S02]  /*54d0*/  UIMAD UR5, UR6, -0x3, UR9 ;  /* 0xfffffffd060578a4 */ /* 0x000fe4000f8e0209 */
[----:B------:R-:W-:Y:S01]  /*54e0*/  @UP1 ULOP3.LUT UR4, UR4, 0x1, UR6, 0x78, !UPT ;  /* 0x0000000104041892 */ /* 0x000fe2000f8e7806 */
[----:B------:R-:W-:-:S02]  /*54f0*/  IMAD R24, R24, -0x2, R29 ;  /* 0xfffffffe18187824 */ /* 0x000fc400078e021d */
[----:B------:R-:W-:Y:S01]  /*5500*/  VIADD R27, R27, UR8 ;  /* 0x000000081b1b7c36 */ /* 0x000fe20008000000 */
[----:B------:R-:W-:Y:S01]  /*5510*/  LOP3.LUT R43, R38, R43, R28, 0xfe, !PT ;  /* 0x0000002b262b7212 */ /* 0x000fe200078efe1c */
[----:B------:R-:W-:Y:S02]  /*5520*/  IMAD.IADD R41, R24, 0x1, -R41 ;  /* 0x0000000118297824 */ /* 0x000fe400078e0a29 */
[----:B------:R-:W-:Y:S01]  /*5530*/  IMAD.MOV.U32 R40, RZ, RZ, -0x1 ;  /* 0xffffffffff287424 */ /* 0x000fe200078e00ff */
[----:B0-----:R-:W-:Y:S06]  /*5540*/  @P1 BRA `(.L_x_37) ;  /* 0x0000008c00fc1947 */ /* 0x001fec0003800000 */
[----:B------:R-:W0:Y:S01]  /*5550*/  LDC.64 R28, c[0x0][0x5c8] ;  /* 0x00017200ff1c7b82 */ /* 0x000e220000000a00 */
[----:B------:R-:W-:Y:S01]  /*5560*/  ULDC.64 UR6, c[0x0][0x5c0] ;  /* 0x0001700000067ab9 */ /* 0x000fe20000000a00 */
[----:B------:R-:W-:Y:S01]  /*5570*/  BSSY B0, `(.L_x_37) ;  /* 0x00008fc000007945 */ /* 0x000fe20003800000 */
[-C--:B0-----:R-:W-:Y:S01]  /*5580*/  IMAD R24, R39, R28.reuse, RZ ;  /* 0x0000001c27187224 */ /* 0x081fe200078e02ff */
[----:B------:R-:W-:Y:S01]  /*5590*/  SHF.L.U64.HI R34, R28, 0x3, R29 ;  /* 0x000000031c227819 */ /* 0x000fe2000001021d */
[----:B------:R-:W-:-:S04]  /*55a0*/  IMAD.WIDE.U32 R26, R43, R28, R26 ;  /* 0x0000001c2b1a7225 */ /* 0x000fc800078e001a */
[----:B------:R-:W-:Y:S01]  /*55b0*/  IMAD R25, R43, R29, R24 ;  /* 0x0000001d2b197224 */ /* 0x000fe200078e0218 */
[C---:B------:R-:W-:Y:S01]  /*55c0*/  LEA R30, P2, R28.reuse, R26, 0x7 ;  /* 0x0000001a1c1e7211 */ /* 0x040fe200078438ff */
[----:B------:R-:W-:Y:S01]  /*55d0*/  IMAD.SHL.U32 R31, R28, 0x8, RZ ;  /* 0x000000081c1f7824 */ /* 0x000fe200078e00ff */
[----:B------:R-:W-:Y:S01]  /*55e0*/  IADD3 R24, P1, R26, UR6, RZ ;  /* 0x000000061a187c10 */ /* 0x000fe2000ff3e0ff */
[----:B------:R-:W-:-:S03]  /*55f0*/  IMAD.IADD R27, R27, 0x1, R25 ;  /* 0x000000011b1b7824 */ /* 0x000fc600078e0219 */
[----:B------:R-:W-:Y:S02]  /*5600*/  IADD3 R26, P5, P6, R26, UR6, R31 ;  /* 0x000000061a1a7c10 */ /* 0x000fe4000febe01f */
[----:B------:R-:W-:Y:S02]  /*5610*/  LEA.HI.X R29, R28, R27, R29, 0x7, P2 ;  /* 0x0000001b1c1d7211 */ /* 0x000fe400010f3c1d */
[C---:B------:R-:W-:Y:S02]  /*5620*/  IADD3.X R25, R27.reuse, UR7, RZ, P1, !PT ;  /* 0x000000071b197c10 */ /* 0x040fe40008ffe4ff */
[----:B------:R-:W-:Y:S02]  /*5630*/  IADD3.X R27, R27, UR7, R34, P5, P6 ;  /* 0x000000071b1b7c10 */ /* 0x000fe4000afec422 */
[----:B------:R-:W-:Y:S02]  /*5640*/  FSETP.NEU.AND P5, PT, RZ, UR21, PT ;  /* 0x00000015ff007c0b */ /* 0x000fe4000bfad000 */
[----:B------:R-:W-:-:S02]  /*5650*/  IADD3 R28, P1, P2, R30, UR6, R31 ;  /* 0x000000061e1c7c10 */ /* 0x000fc4000fa3e01f */
[----:B------:R-:W-:-:S04]  /*5660*/  IADD3 R30, P3, R30, UR6, RZ ;  /* 0x000000061e1e7c10 */ /* 0x000fc8000ff7e0ff */
[C---:B------:R-:W-:Y:S02]  /*5670*/  IADD3.X R31, R29.reuse, UR7, RZ, P3, !PT ;  /* 0x000000071d1f7c10 */ /* 0x040fe40009ffe4ff */
[----:B------:R-:W-:-:S03]  /*5680*/  IADD3.X R29, R29, UR7, R34, P1, P2 ;  /* 0x000000071d1d7c10 */ /* 0x000fc60008fe4422 */
[----:B------:R-:W-:Y:S05]  /*5690*/  @!P5 BRA `(.L_x_38) ;  /* 0x0000006c001cd947 */ /* 0x000fea0003800000 */
[----:B------:R-:W-:Y:S01]  /*56a0*/  ULDC.64 UR8, c[0x0][0x5b8] ;  /* 0x00016e0000087ab9 */ /* 0x000fe20000000a00 */
[----:B------:R-:W-:Y:S01]  /*56b0*/  ISETP.GE.AND P1, PT, R42, 0x1, PT ;  /* 0x000000012a00780c */ /* 0x000fe20003f26270 */
[----:B------:R-:W-:Y:S02]  /*56c0*/  UIMAD UR6, UR10, UR8, URZ ;  /* 0x000000080a0672a4 */ /* 0x000fe4000f8e023f */
[----:B------:R-:W-:Y:S01]  /*56d0*/  IMAD.U32 R35, RZ, RZ, UR8 ;  /* 0x00000008ff237e24 */ /* 0x000fe2000f8e00ff */
[----:B------:R-:W-:Y:S01]  /*56e0*/  BSSY B1, `(.L_x_39) ;  /* 0x0000010000017945 */ /* 0x000fe20003800000 */
[----:B------:R-:W-:Y:S01]  /*56f0*/  ISETP.LT.OR P5, PT, R41, 0x1, !P1 ;  /* 0x000000012900780c */ /* 0x000fe20004fa1670 */
[----:B------:R-:W-:Y:S02]  /*5700*/  UIMAD UR6, UR22, UR9, UR6 ;  /* 0x00000009160672a4 */ /* 0x000fe4000f8e0206 */
[----:B------:R-:W-:Y:S01]  /*5710*/  IMAD.WIDE.U32 R32, R35, UR22, R32 ;  /* 0x0000001623207c25 */ /* 0x000fe2000f8e0020 */
[----:B------:R-:W-:-:S03]  /*5720*/  ULDC.64 UR8, c[0x0][0x5a8] ;  /* 0x00016a0000087ab9 */ /* 0x000fc60000000a00 */
[----:B------:R-:W-:Y:S02]  /*5730*/  IMAD.MOV.U32 R36, RZ, RZ, R32 ;  /* 0x000000ffff247224 */ /* 0x000fe400078e0020 */
[----:B------:R-:W-:Y:S01]  /*5740*/  VIADD R37, R33, UR6 ;  /* 0x0000000621257c36 */ /* 0x000fe20008000000 */
[----:B------:R-:W-:Y:S02]  /*5750*/  ULDC.64 UR6, c[0x0][0x5b0] ;  /* 0x00016c0000067ab9 */ /* 0x000fe40000000a00 */
[----:B------:R-:W-:Y:S02]  /*5760*/  IMAD R34, R39, UR6, RZ ;  /* 0x0000000627227c24 */ /* 0x000fe4000f8e02ff */
[----:B------:R-:W-:-:S04]  /*5770*/  IMAD.WIDE.U32 R32, R43, UR6, R36 ;  /* 0x000000062b207c25 */ /* 0x000fc8000f8e0024 */
[--C-:B------:R-:W-:Y:S01]  /*5780*/  IMAD R35, R43, UR7, R34.reuse ;  /* 0x000000072b237c24 */ /* 0x100fe2000f8e0222 */
[----:B------:R-:W-:Y:S02]  /*5790*/  IADD3 R32, P2, R32, UR8, RZ ;  /* 0x0000000820207c10 */ /* 0x000fe4000ff5e0ff */
[----:B------:R-:W-:Y:S02]  /*57a0*/  PRMT R34, RZ, 0x7610, R34 ;  /* 0x00007610ff227816 */ /* 0x000fe40000000022 */
[----:B------:R-:W-:Y:S01]  /*57b0*/  IADD3.X R33, R33, UR9, R35, P2, !PT ;  /* 0x0000000921217c10 */ /* 0x000fe200097fe423 */
[----:B------:R-:W-:Y:S08]  /*57c0*/  @P5 BRA `(.L_x_40) ;  /* 0x0000000000045947 */ /* 0x000ff00003800000 */
[----:B------:R0:W5:Y:S02]  /*57d0*/  LDG.E.U8 R34, desc[UR16][R32.64] ;  /* 0x0000001020227981 */ /* 0x000164000c1e1100 */
.L_x_40:
[----:B------:R-:W-:Y:S05]  /*57e0*/  BSYNC B1 ;  /* 0x0000000000017941 */ /* 0x000fea0003800000 */
.L_x_39:
[----:B-----5:R-:W-:Y:S01]  /*57f0*/  LOP3.LUT R34, R34, 0xff, RZ, 0xc0, !PT ;  /* 0x000000ff22227812 */ /* 0x020fe200078ec0ff */
[----:B------:R-:W-:Y:S01]  /*5800*/  BSSY B1, `(.L_x_41) ;  /* 0x000000b000017945 */ /* 0x000fe20003800000 */
[----:B------:R-:W-:Y:S02]  /*5810*/  ISETP.LT.OR P3, PT, R41, 0x2, !P1 ;  /* 0x000000022900780c */ /* 0x000fe40004f61670 */
[----:B------:R-:W-:-:S05]  /*5820*/  F2FP.F16.E5M2.UNPACK_B R34, R34 ;  /* 0x00000022ff22723e */ /* 0x000fca00020004ff */
[----:B------:R-:W-:-:S05]  /*5830*/  HADD2.F32 R34, -RZ, R34.H0_H0 ;  /* 0x20000022ff227230 */ /* 0x000fca0000004100 */
[----:B------:R-:W-:Y:S01]  /*5840*/  FMUL R35, R34, UR21 ;  /* 0x0000001522237c20 */ /* 0x000fe20008400000 */
[----:B------:R-:W-:-:S03]  /*5850*/  PRMT R34, RZ, 0x7610, R34 ;  /* 0x00007610ff227816 */ /* 0x000fc60000000022 */
[----:B------:R-:W-:-:S05]  /*5860*/  FFMA R35, R226, UR20, R35 ;  /* 0x00000014e2237c23 */ /* 0x000fca0008000023 */
[----:B------:R-:W-:-:S05]  /*5870*/  F2FP.SATFINITE.E5M2.F32.PACK_AB_MERGE_C R35, RZ, R35, RZ ;  /* 0x00000023ff23723e */ /* 0x000fca00048060ff */
[----:B------:R1:W-:Y:S01]  /*5880*/  @!P5 STG.E.U8 desc[UR16][R24.64], R35 ;  /* 0x000000231800d986 */ /* 0x0003e2000c101110 */
[----:B------:R-:W-:Y:S05]  /*5890*/  @P3 BRA `(.L_x_42) ;  /* 0x0000000000043947 */ /* 0x000fea0003800000 */
[----:B------:R2:W5:Y:S02]  /*58a0*/  LDG.E.U8 R34, desc[UR16][R32.64+0x1] ;  /* 0x0000011020227981 */ /* 0x000564000c1e1100 */
.L_x_42:
[----:B------:R-:W-:Y:S05]  /*58b0*/  BSYNC B1 ;  /* 0x0000000000017941 */ /* 0x000fea0003800000 */
.L_x_41:
[----:B-----5:R-:W-:Y:S01]  /*58c0*/  LOP3.LUT R34, R34, 0xff, RZ, 0xc0, !PT ;  /* 0x000000ff22227812 */ /* 0x020fe200078ec0ff */
[----:B------:R-:W-:Y:S01]  /*58d0*/  BSSY B1, `(.L_x_43) ;  /* 0x0000013000017945 */ /* 0x000fe20003800000 */
[----:B------:R-:W-:Y:S02]  /*58e0*/  IADD3 R45, P2, R43, 0x8, RZ ;  /* 0x000000082b2d7810 */ /* 0x000fe40007f5e0ff */
[----:B------:R-:W-:-:S03]  /*58f0*/  F2FP.F16.E5M2.UNPACK_B R34, R34 ;  /* 0x00000022ff22723e */ /* 0x000fc600020004ff */
[----:B-1----:R-:W-:Y:S01]  /*5900*/  IMAD.X R35, RZ, RZ, R39, P2 ;  /* 0x000000ffff237224 */ /* 0x002fe200010e0627 */
[----:B------:R-:W-:Y:S01]  /*5910*/  ISETP.GE.AND P2, PT, R42, 0x9, PT ;  /* 0x000000092a00780c */ /* 0x000fe20003f46270 */
[----:B------:R-:W-:Y:S02]  /*5920*/  HADD2.F32 R34, -RZ, R34.H0_H0 ;  /* 0x20000022ff227230 */ /* 0x000fe40000004100 */
[----:B------:R-:W-:Y:S01]  /*5930*/  IMAD R46, R35, UR6, RZ ;  /* 0x00000006232e7c24 */ /* 0x000fe2000f8e02ff */
[----:B------:R-:W-:Y:S02]  /*5940*/  ISETP.LT.OR P5, PT, R41, 0x1, !P2 ;  /* 0x000000012900780c */ /* 0x000fe400057a1670 */
[----:B------:R-:W-:Y:S01]  /*5950*/  FMUL R44, R34, UR21 ;  /* 0x00000015222c7c20 */ /* 0x000fe20008400000 */
[----:B------:R-:W-:-:S04]  /*5960*/  IMAD.WIDE.U32 R34, R45, UR6, R36 ;  /* 0x000000062d227c25 */ /* 0x000fc8000f8e0024 */
[----:B------:R-:W-:Y:S01]  /*5970*/  FFMA R44, R225, UR20, R44 ;  /* 0x00000014e12c7c23 */ /* 0x000fe2000800002c */
[----:B------:R-:W-:Y:S01]  /*5980*/  IMAD R45, R45, UR7, R46 ;  /* 0x000000072d2d7c24 */ /* 0x000fe2000f8e022e */
[----:B------:R-:W-:-:S03]  /*5990*/  IADD3 R34, P6, R34, UR8, RZ ;  /* 0x0000000822227c10 */ /* 0x000fc6000ffde0ff */
[----:B------:R-:W-:Y:S02]  /*59a0*/  F2FP.SATFINITE.E5M2.F32.PACK_AB_MERGE_C R47, RZ, R44, RZ ;  /* 0x0000002cff2f723e */ /* 0x000fe400048060ff */
[----:B------:R-:W-:Y:S02]  /*59b0*/  IADD3.X R35, R35, UR9, R45, P6, !PT ;  /* 0x0000000923237c10 */ /* 0x000fe4000b7fe42d */
[----:B------:R-:W-:Y:S01]  /*59c0*/  PRMT R44, RZ, 0x7610, R44 ;  /* 0x00007610ff2c7816 */ /* 0x000fe2000000002c */
[----:B------:R1:W-:Y:S01]  /*59d0*/  @!P3 STG.E.U8 desc[UR16][R24.64+0x1], R47 ;  /* 0x0000012f1800b986 */ /* 0x0003e2000c101110 */
[----:B------:R-:W-:Y:S05]  /*59e0*/  @P5 BRA `(.L_x_44) ;  /* 0x0000000000045947 */ /* 0x000fea0003800000 */
[----:B------:R4:W5:Y:S02]  /*59f0*/  LDG.E.U8 R44, desc[UR16][R34.64] ;  /* 0x00000010222c7981 */ /* 0x000964000c1e1100 */
.L_x_44:
[----:B------:R-:W-:Y:S05]  /*5a00*/  BSYNC B1 ;  /* 0x0000000000017941 */ /* 0x000fea0003800000 */
.L_x_43:
        /* <DEDUP_REMOVED lines=12> */
.L_x_46:
[----:B------:R-:W-:Y:S05]  /*5ad0*/  BSYNC B1 ;  /* 0x0000000000017941 */ /* 0x000fea0003800000 */
.L_x_45:
[----:B-----5:R-:W-:Y:S01]  /*5ae0*/  LOP3.LUT R44, R44, 0xff, RZ, 0xc0, !PT ;  /* 0x000000ff2c2c7812 */ /* 0x020fe200078ec0ff */
[----:B------:R-:W-:Y:S01]  /*5af0*/  BSSY B1, `(.L_x_47) ;  /* 0x000000b000017945 */ /* 0x000fe20003800000 */
[----:B------:R-:W-:Y:S02]  /*5b00*/  ISETP.LT.OR P5, PT, R41, 0x9, !P1 ;  /* 0x000000092900780c */ /* 0x000fe40004fa1670 */
[----:B------:R-:W-:-:S05]  /*5b10*/  F2FP.F16.E5M2.UNPACK_B R44, R44 ;  /* 0x0000002cff2c723e */ /* 0x000fca00020004ff */
[----:B------:R-:W-:-:S05]  /*5b20*/  HADD2.F32 R44, -RZ, R44.H0_H0 ;  /* 0x2000002cff2c7230 */ /* 0x000fca0000004100 */
[----:B------:R-:W-:-:S04]  /*5b30*/  FMUL R44, R44, UR21 ;  /* 0x000000152c2c7c20 */ /* 0x000fc80008400000 */
[----:B------:R-:W-:-:S05]  /*5b40*/  FFMA R44, R223, UR20, R44 ;  /* 0x00000014df2c7c23 */ /* 0x000fca000800002c */
[----:B0-----:R-:W-:Y:S02]  /*5b50*/  F2FP.SATFINITE.E5M2.F32.PACK_AB_MERGE_C R45, RZ, R44, RZ ;  /* 0x0000002cff2d723e */ /* 0x001fe400048060ff */
[----:B------:R-:W-:-:S03]  /*5b60*/  PRMT R44, RZ, 0x7610, R44 ;  /* 0x00007610ff2c7816 */ /* 0x000fc6000000002c */
[----:B------:R0:W-:Y:S01]  /*5b70*/  @!P3 STG.E.U8 desc[UR16][R26.64+0x1], R45 ;  /* 0x0000012d1a00b986 */ /* 0x0001e2000c101110 */
[----:B------:R-:W-:Y:S05]  /*5b80*/  @P5 BRA `(.L_x_48) ;  /* 0x0000000000045947 */ /* 0x000fea0003800000 */
[----:B------:R0:W5:Y:S02]  /*5b90*/  LDG.E.U8 R44, desc[UR16][R32.64+0x8] ;  /* 0x00000810202c7981 */ /* 0x000164000c1e1100 */
.L_x_48:
[----:B------:R-:W-:Y:S05]  /*5ba0*/  BSYNC B1 ;  /* 0x0000000000017941 */ /* 0x000fea0003800000 */
.L_x_47:
[----:B-----5:R-:W-:Y:S01]  /*5bb0*/  LOP3.LUT R44, R44, 0xff, RZ, 0xc0, !PT ;  /* 0x000000ff2c2c7812 */ /* 0x020fe200078ec0ff */
[----:B------:R-:W-:Y:S01]  /*5bc0*/  BSSY B1, `(.L_x_49) ;  /* 0x000000b000017945 */ /* 0x000fe20003800000 */
[----:B------:R-:W-:Y:S02]  /*5bd0*/  ISETP.LT.OR P3, PT, R41, 0xa, !P1 ;  /* 0x0000000a2900780c */ /* 0x000fe40004f61670 */
[----:B------:R-:W-:-:S05]  /*5be0*/  F2FP.F16.E5M2.UNPACK_B R44, R44 ;  /* 0x0000002cff2c723e */ /* 0x000fca00020004ff */
[----:B------:R-:W-:-:S05]  /*5bf0*/  HADD2.F32 R44, -RZ, R44.H0_H0 ;  /* 0x2000002cff2c7230 */ /* 0x000fca0000004100 */
[----:B0-----:R-:W-:Y:S01]  /*5c00*/  FMUL R45, R44, UR21 ;  /* 0x000000152c2d7c20 */ /* 0x001fe20008400000 */
[----:B------:R-:W-:-:S03]  /*5c10*/  PRMT R44, RZ, 0x7610, R44 ;  /* 0x00007610ff2c7816 */ /* 0x000fc6000000002c */
[----:B------:R-:W-:-:S05]  /*5c20*/  FFMA R45, R222, UR20, R45 ;  /* 0x00000014de2d7c23 */ /* 0x000fca000800002d */
[----:B------:R-:W-:-:S05]  /*5c30*/  F2FP.SATFINITE.E5M2.F32.PACK_AB_MERGE_C R45, RZ, R45, RZ ;  /* 0x0000002dff2d723e */ /* 0x000fca00048060ff */
[----:B------:R0:W-:Y:S01]  /*5c40*/  @!P5 STG.E.U8 desc[UR16][R24.64+0x8], R45 ;  /* 0x0000082d1800d986 */ /* 0x0001e2000c101110 */
[----:B------:R-:W-:Y:S05]  /*5c50*/  @P3 BRA `(.L_x_50) ;  /* 0x0000000000043947 */ /* 0x000fea0003800000 */
[----:B------:R0:W5:Y:S02]  /*5c60*/  LDG.E.U8 R44, desc[UR16][R32.64+0x9] ;  /* 0x00000910202c7981 */ /* 0x000164000c1e1100 */
.L_x_50:
[----:B------:R-:W-:Y:S05]  /*5c70*/  BSYNC B1 ;  /* 0x0000000000017941 */ /* 0x000fea0003800000 */
.L_x_49:
        /* <DEDUP_REMOVED lines=12> */
.L_x_52:
[----:B------:R-:W-:Y:S05]  /*5d40*/  BSYNC B1 ;  /* 0x0000000000017941 */ /* 0x000fea0003800000 */
.L_x_51:
        /* <DEDUP_REMOVED lines=12> */
.L_x_54:
[----:B------:R-:W-:Y:S05]  /*5e10*/  BSYNC B1 ;  /* 0x0000000000017941 */ /* 0x000fea0003800000 */
.L_x_53:
        /* <DEDUP_REMOVED lines=12> */
.L_x_56:
[----:B------:R-:W-:Y:S05]  /*5ee0*/  BSYNC B1 ;  /* 0x0000000000017941 */ /* 0x000fea0003800000 */
.L_x_55:
        /* <DEDUP_REMOVED lines=12> */
.L_x_58:
[----:B------:R-:W-:Y:S05]  /*5fb0*/  BSYNC B1 ;  /* 0x0000000000017941 */ /* 0x000fea0003800000 */
.L_x_57:
        /* <DEDUP_REMOVED lines=12> */
.L_x_60:
[----:B------:R-:W-:Y:S05]  /*6080*/  BSYNC B1 ;  /* 0x0000000000017941 */ /* 0x000fea0003800000 */
.L_x_59:
        /* <DEDUP_REMOVED lines=12> */
.L_x_62:
[----:B------:R-:W-:Y:S05]  /*6150*/  BSYNC B1 ;  /* 0x0000000000017941 */ /* 0x000fea0003800000 */
.L_x_61:
        /* <DEDUP_REMOVED lines=12> */
.L_x_64:
[----:B------:R-:W-:Y:S05]  /*6220*/  BSYNC B1 ;  /* 0x0000000000017941 */ /* 0x000fea0003800000 */
.L_x_63:
        /* <DEDUP_REMOVED lines=12> */
.L_x_66:
[----:B------:R-:W-:Y:S05]  /*62f0*/  BSYNC B1 ;  /* 0x0000000000017941 */ /* 0x000fea0003800000 */
.L_x_65:
        /* <DEDUP_REMOVED lines=12> */
.L_x_68:
[----:B------:R-:W-:Y:S05]  /*63c0*/  BSYNC B1 ;  /* 0x0000000000017941 */ /* 0x000fea0003800000 */
.L_x_67:
        /* <DEDUP_REMOVED lines=12> */
.L_x_70:
[----:B------:R-:W-:Y:S05]  /*6490*/  BSYNC B1 ;  /* 0x0000000000017941 */ /* 0x000fea0003800000 */
.L_x_69:
        /* <DEDUP_REMOVED lines=12> */
.L_x_72:
[----:B------:R-:W-:Y:S05]  /*6560*/  BSYNC B1 ;  /* 0x0000000000017941 */ /* 0x000fea0003800000 */
.L_x_71:
        /* <DEDUP_REMOVED lines=12> */
.L_x_74:
[----:B------:R-:W-:Y:S05]  /*6630*/  BSYNC B1 ;  /* 0x0000000000017941 */ /* 0x000fea0003800000 */
.L_x_73:
        /* <DEDUP_REMOVED lines=12> */
.L_x_76:
[----:B------:R-:W-:Y:S05]  /*6700*/  BSYNC B1 ;  /* 0x0000000000017941 */ /* 0x000fea0003800000 */
.L_x_75:
        /* <DEDUP_REMOVED lines=12> */
.L_x_78:
[----:B------:R-:W-:Y:S05]  /*67d0*/  BSYNC B1 ;  /* 0x0000000000017941 */ /* 0x000fea0003800000 */
.L_x_77:
        /* <DEDUP_REMOVED lines=12> */
.L_x_80:
[----:B------:R-:W-:Y:S05]  /*68a0*/  BSYNC B1 ;  /* 0x0000000000017941 */ /* 0x000fea0003800000 */
.L_x_79:
        /* <DEDUP_REMOVED lines=12> */
.L_x_82:
[----:B------:R-:W-:Y:S05]  /*6970*/  BSYNC B1 ;  /* 0x0000000000017941 */ /* 0x000fea0003800000 */
.L_x_81:
        /* <DEDUP_REMOVED lines=12> */
.L_x_84:
[----:B------:R-:W-:Y:S05]  /*6a40*/  BSYNC B1 ;  /* 0x0000000000017941 */ /* 0x000fea0003800000 */
.L_x_83:
        /* <DEDUP_REMOVED lines=12> */
.L_x_86:
[----:B------:R-:W-:Y:S05]  /*6b10*/  BSYNC B1 ;  /* 0x0000000000017941 */ /* 0x000fea0003800000 */
.L_x_85:
        /* <DEDUP_REMOVED lines=12> */
.L_x_88:
[----:B------:R-:W-:Y:S05]  /*6be0*/  BSYNC B1 ;  /* 0x0000000000017941 */ /* 0x000fea0003800000 */
.L_x_87:
        /* <DEDUP_REMOVED lines=12> */
.L_x_90:
[----:B------:R-:W-:Y:S05]  /*6cb0*/  BSYNC B1 ;  /* 0x0000000000017941 */ /* 0x000fea0003800000 */
.L_x_89:
        /* <DEDUP_REMOVED lines=12> */
.L_x_92:
[----:B------:R-:W-:Y:S05]  /*6d80*/  BSYNC B1 ;  /* 0x0000000000017941 */ /* 0x000fea0003800000 */
.L_x_91:
        /* <DEDUP_REMOVED lines=12> */
.L_x_94:
[----:B------:R-:W-:Y:S05]  /*6e50*/  BSYNC B1 ;  /* 0x0000000000017941 */ /* 0x000fea0003800000 */
.L_x_93:
        /* <DEDUP_REMOVED lines=12> */
.L_x_96:
[----:B------:R-:W-:Y:S05]  /*6f20*/  BSYNC B1 ;  /* 0x0000000000017941 */ /* 0x000fea0003800000 */
.L_x_95:
        /* <DEDUP_REMOVED lines=12> */
.L_x_98:
[----:B------:R-:W-:Y:S05]  /*6ff0*/  BSYNC B1 ;  /* 0x0000000000017941 */ /* 0x000fea0003800000 */
.L_x_97:
        /* <DEDUP_REMOVED lines=12> */
.L_x_100:
[----:B------:R-:W-:Y:S05]  /*70c0*/  BSYNC B1 ;  /* 0x0000000000017941 */ /* 0x000fea0003800000 */
.L_x_99:
        /* <DEDUP_REMOVED lines=12> */
.L_x_102:
[----:B------:R-:W-:Y:S05]  /*7190*/  BSYNC B1 ;  /* 0x0000000000017941 */ /* 0x000fea0003800000 */
.L_x_101:
        /* <DEDUP_REMOVED lines=12> */
.L_x_104:
[----:B------:R-:W-:Y:S05]  /*7260*/  BSYNC B1 ;  /* 0x0000000000017941 */ /* 0x000fea0003800000 */
.L_x_103:
        /* <DEDUP_REMOVED lines=12> */
.L_x_106:
[----:B------:R-:W-:Y:S05]  /*7330*/  BSYNC B1 ;  /* 0x0000000000017941 */ /* 0x000fea0003800000 */
.L_x_105:
        /* <DEDUP_REMOVED lines=12> */
.L_x_108:
[----:B------:R-:W-:Y:S05]  /*7400*/  BSYNC B1 ;  /* 0x0000000000017941 */ /* 0x000fea0003800000 */
.L_x_107:
        /* <DEDUP_REMOVED lines=12> */
.L_x_110:
[----:B------:R-:W-:Y:S05]  /*74d0*/  BSYNC B1 ;  /* 0x0000000000017941 */ /* 0x000fea0003800000 */
.L_x_109:
        /* <DEDUP_REMOVED lines=12> */
.L_x_112:
[----:B------:R-:W-:Y:S05]  /*75a0*/  BSYNC B1 ;  /* 0x0000000000017941 */ /* 0x000fea0003800000 */
.L_x_111:
        /* <DEDUP_REMOVED lines=12> */
.L_x_114:
[----:B------:R-:W-:Y:S05]  /*7670*/  BSYNC B1 ;  /* 0x0000000000017941 */ /* 0x000fea0003800000 */
.L_x_113:
        /* <DEDUP_REMOVED lines=12> */
.L_x_116:
[----:B------:R-:W-:Y:S05]  /*7740*/  BSYNC B1 ;  /* 0x0000000000017941 */ /* 0x000fea0003800000 */
.L_x_115:
        /* <DEDUP_REMOVED lines=12> */
.L_x_118:
[----:B------:R-:W-:Y:S05]  /*7810*/  BSYNC B1 ;  /* 0x0000000000017941 */ /* 0x000fea0003800000 */
.L_x_117:
        /* <DEDUP_REMOVED lines=12> */
.L_x_120:
[----:B------:R-:W-:Y:S05]  /*78e0*/  BSYNC B1 ;  /* 0x0000000000017941 */ /* 0x000fea0003800000 */
.L_x_119:
        /* <DEDUP_REMOVED lines=12> */
.L_x_122:
[----:B------:R-:W-:Y:S05]  /*79b0*/  BSYNC B1 ;  /* 0x0000000000017941 */ /* 0x000fea0003800000 */
.L_x_121:
        /* <DEDUP_REMOVED lines=12> */
.L_x_124:
[----:B------:R-:W-:Y:S05]  /*7a80*/  BSYNC B1 ;  /* 0x0000000000017941 */ /* 0x000fea0003800000 */
.L_x_123:
        /* <DEDUP_REMOVED lines=12> */
.L_x_126:
[----:B------:R-:W-:Y:S05]  /*7b50*/  BSYNC B1 ;  /* 0x0000000000017941 */ /* 0x000fea0003800000 */
.L_x_125:
        /* <DEDUP_REMOVED lines=12> */
.L_x_128:
[----:B------:R-:W-:Y:S05]  /*7c20*/  BSYNC B1 ;  /* 0x0000000000017941 */ /* 0x000fea0003800000 */
.L_x_127:
        /* <DEDUP_REMOVED lines=12> */
.L_x_130:
[----:B------:R-:W-:Y:S05]  /*7cf0*/  BSYNC B1 ;  /* 0x0000000000017941 */ /* 0x000fea0003800000 */
.L_x_129:
        /* <DEDUP_REMOVED lines=12> */
.L_x_132:
[----:B------:R-:W-:Y:S05]  /*7dc0*/  BSYNC B1 ;  /* 0x0000000000017941 */ /* 0x000fea0003800000 */
.L_x_131:
        /* <DEDUP_REMOVED lines=12> */
.L_x_134:
[----:B------:R-:W-:Y:S05]  /*7e90*/  BSYNC B1 ;  /* 0x0000000000017941 */ /* 0x000fea0003800000 */
.L_x_133:
        /* <DEDUP_REMOVED lines=12> */
.L_x_136:
[----:B------:R-:W-:Y:S05]  /*7f60*/  BSYNC B1 ;  /* 0x0000000000017941 */ /* 0x000fea0003800000 */
.L_x_135:
        /* <DEDUP_REMOVED lines=12> */
.L_x_138:
[----:B------:R-:W-:Y:S05]  /*8030*/  BSYNC B1 ;  /* 0x0000000000017941 */ /* 0x000fea0003800000 */
.L_x_137:
        /* <DEDUP_REMOVED lines=12> */
.L_x_140:
[----:B------:R-:W-:Y:S05]  /*8100*/  BSYNC B1 ;  /* 0x0000000000017941 */ /* 0x000fea0003800000 */
.L_x_139:
        /* <DEDUP_REMOVED lines=12> */
.L_x_142:
[----:B------:R-:W-:Y:S05]  /*81d0*/  BSYNC B1 ;  /* 0x0000000000017941 */ /* 0x000fea0003800000 */
.L_x_141:
        /* <DEDUP_REMOVED lines=12> */
.L_x_144:
[----:B------:R-:W-:Y:S05]  /*82a0*/  BSYNC B1 ;  /* 0x0000000000017941 */ /* 0x000fea0003800000 */
.L_x_143:
        /* <DEDUP_REMOVED lines=12> */
.L_x_146:
[----:B------:R-:W-:Y:S05]  /*8370*/  BSYNC B1 ;  /* 0x0000000000017941 */ /* 0x000fea0003800000 */
.L_x_145:
        /* <DEDUP_REMOVED lines=12> */
.L_x_148:
[----:B------:R-:W-:Y:S05]  /*8440*/  BSYNC B1 ;  /* 0x0000000000017941 */ /* 0x000fea0003800000 */
.L_x_147:
        /* <DEDUP_REMOVED lines=12> */
.L_x_150:
[----:B------:R-:W-:Y:S05]  /*8510*/  BSYNC B1 ;  /* 0x0000000000017941 */ /* 0x000fea0003800000 */
.L_x_149:
        /* <DEDUP_REMOVED lines=12> */
.L_x_152:
[----:B------:R-:W-:Y:S05]  /*85e0*/  BSYNC B1 ;  /* 0x0000000000017941 */ /* 0x000fea0003800000 */
.L_x_151:
        /* <DEDUP_REMOVED lines=12> */
.L_x_154:
[----:B------:R-:W-:Y:S05]  /*86b0*/  BSYNC B1 ;  /* 0x0000000000017941 */ /* 0x000fea0003800000 */
.L_x_153:
        /* <DEDUP_REMOVED lines=12> */
.L_x_156:
[----:B------:R-:W-:Y:S05]  /*8780*/  BSYNC B1 ;  /* 0x0000000000017941 */ /* 0x000fea0003800000 */
.L_x_155:
        /* <DEDUP_REMOVED lines=12> */
.L_x_158:
[----:B------:R-:W-:Y:S05]  /*8850*/  BSYNC B1 ;  /* 0x0000000000017941 */ /* 0x000fea0003800000 */
.L_x_157:
        /* <DEDUP_REMOVED lines=12> */
.L_x_160:
[----:B------:R-:W-:Y:S05]  /*8920*/  BSYNC B1 ;  /* 0x0000000000017941 */ /* 0x000fea0003800000 */
.L_x_159:
        /* <DEDUP_REMOVED lines=12> */
.L_x_162:
[----:B------:R-:W-:Y:S05]  /*89f0*/  BSYNC B1 ;  /* 0x0000000000017941 */ /* 0x000fea0003800000 */
.L_x_161:
[----:B-----5:R-:W-:Y:S01]  /*8a00*/  LOP3.LUT R44, R44, 0xff, RZ, 0xc0, !PT ;  /* 0x000000ff2c2c7812 */ /* 0x020fe200078ec0ff */
[----:B------:R-:W-:Y:S01]  /*8a10*/  BSSY B1, `(.L_x_163) ;  /* 0x000000b000017945 */ /* 0x000fe20003800000 */
[----:B------:R-:W-:Y:S02]  /*8a20*/  ISETP.LT.OR P3, PT, R41, 0x79, !P2 ;  /* 0x000000792900780c */ /* 0x000fe40005761670 */
[----:B------:R-:W-:Y:S02]  /*8a30*/  F2FP.F16.E5M2.UNPACK_B R44, R44 ;  /* 0x0000002cff2c723e */ /* 0x000fe400020004ff */
[----:B0-2---:R-:W-:-:S03]  /*8a40*/  PRMT R32, RZ, 0x7610, R32 ;  /* 0x00007610ff207816 */ /* 0x005fc60000000020 */
[----:B------:R-:W-:-:S05]  /*8a50*/  HADD2.F32 R44, -RZ, R44.H0_H0 ;  /* 0x2000002cff2c7230 */ /* 0x000fca0000004100 */
[----:B------:R-:W-:-:S04]  /*8a60*/  FMUL R44, R44, UR21 ;  /* 0x000000152c2c7c20 */ /* 0x000fc80008400000 */
[----:B------:R-:W-:-:S05]  /*8a70*/  FFMA R44, R165, UR20, R44 ;  /* 0x00000014a52c7c23 */ /* 0x000fca000800002c */
[----:B------:R-:W-:-:S05]  /*8a80*/  F2FP.SATFINITE.E5M2.F32.PACK_AB_MERGE_C R33, RZ, R44, RZ ;  /* 0x0000002cff21723e */ /* 0x000fca00048060ff */
[----:B------:R0:W-:Y:S01]  /*8a90*/  @!P1 STG.E.U8 desc[UR16][R24.64+0x79], R33 ;  /* 0x0000792118009986 */ /* 0x0001e2000c101110 */
[----:B------:R-:W-:Y:S05]  /*8aa0*/  @P3 BRA `(.L_x_164) ;  /* 0x0000000000043947 */ /* 0x000fea0003800000 */
[----:B------:R2:W5:Y:S02]  /*8ab0*/  LDG.E.U8 R32, desc[UR16][R34.64+0x78] ;  /* 0x0000781022207981 */ /* 0x000564000c1e1100 */
.L_x_164:
[----:B------:R-:W-:Y:S05]  /*8ac0*/  BSYNC B1 ;  /* 0x0000000000017941 */ /* 0x000fea0003800000 */
.L_x_163:
[----:B-----5:R-:W-:Y:S01]  /*8ad0*/  LOP3.LUT R32, R32, 0xff, RZ, 0xc0, !PT ;  /* 0x000000ff20207812 */ /* 0x020fe200078ec0ff */
[----:B------:R-:W-:Y:S01]  /*8ae0*/  BSSY B1, `(.L_x_165) ;  /* 0x000000b000017945 */ /* 0x000fe20003800000 */
[----:B------:R-:W-:Y:S02]  /*8af0*/  ISETP.LT.OR P2, PT, R41, 0x7a, !P2 ;  /* 0x0000007a2900780c */ /* 0x000fe40005741670 */
[----:B------:R-:W-:Y:S02]  /*8b00*/  F2FP.F16.E5M2.UNPACK_B R32, R32 ;  /* 0x00000020ff20723e */ /* 0x000fe400020004ff */
[----:B01----:R-:W-:-:S03]  /*8b10*/  PRMT R24, RZ, 0x7610, R24 ;  /* 0x00007610ff187816 */ /* 0x003fc60000000018 */
[----:B------:R-:W-:-:S05]  /*8b20*/  HADD2.F32 R32, -RZ, R32.H0_H0 ;  /* 0x20000020ff207230 */ /* 0x000fca0000004100 */
[----:B------:R-:W-:-:S04]  /*8b30*/  FMUL R25, R32, UR21 ;  /* 0x0000001520197c20 */ /* 0x000fc80008400000 */
[----:B------:R-:W-:-:S05]  /*8b40*/  FFMA R25, R164, UR20, R25 ;  /* 0x00000014a4197c23 */ /* 0x000fca0008000019 */
[----:B------:R-:W-:-:S05]  /*8b50*/  F2FP.SATFINITE.E5M2.F32.PACK_AB_MERGE_C R25, RZ, R25, RZ ;  /* 0x00000019ff19723e */ /* 0x000fca00048060ff */
[----:B------:R0:W-:Y:S01]  /*8b60*/  @!P3 STG.E.U8 desc[UR16][R26.64+0x78], R25 ;  /* 0x000078191a00b986 */ /* 0x0001e2000c101110 */
[----:B------:R-:W-:Y:S05]  /*8b70*/  @P2 BRA `(.L_x_166) ;  /* 0x0000000000042947 */ /* 0x000fea0003800000 */
[----:B------:R1:W5:Y:S02]  /*8b80*/  LDG.E.U8 R24, desc[UR16][R34.64+0x79] ;  /* 0x0000791022187981 */ /* 0x000364000c1e1100 */
.L_x_166:
[----:B------:R-:W-:Y:S05]  /*8b90*/  BSYNC B1 ;  /* 0x0000000000017941 */ /* 0x000fea0003800000 */
.L_x_165:
[----:B-----5:R-:W-:Y:S01]  /*8ba0*/  LOP3.LUT R24, R24, 0xff, RZ, 0xc0, !PT ;  /* 0x000000ff18187812 */ /* 0x020fe200078ec0ff */
[----:B------:R-:W-:Y:S01]  /*8bb0*/  BSSY B1, `(.L_x_167) ;  /* 0x0000013000017945 */ /* 0x000fe20003800000 */
[----:B------:R-:W-:Y:S02]  /*8bc0*/  IADD3 R33, P1, R43, 0x80, RZ ;  /* 0x000000802b217810 */ /* 0x000fe40007f3e0ff */
[----:B------:R-:W-:-:S03]  /*8bd0*/  F2FP.F16.E5M2.UNPACK_B R24, R24 ;  /* 0x00000018ff18723e */ /* 0x000fc600020004ff */
[----:B0-----:R-:W-:Y:S01]  /*8be0*/  IMAD.X R25, RZ, RZ, R39, P1 ;  /* 0x000000ffff197224 */ /* 0x001fe200008e0627 */
[----:B------:R-:W-:Y:S01]  /*8bf0*/  ISETP.GE.AND P1, PT, R42, 0x81, PT ;  /* 0x000000812a00780c */ /* 0x000fe20003f26270 */
[----:B------:R-:W-:Y:S02]  /*8c00*/  HADD2.F32 R24, -RZ, R24.H0_H0 ;  /* 0x20000018ff187230 */ /* 0x000fe40000004100 */
[----:B-12-4-:R-:W-:Y:S01]  /*8c10*/  IMAD R34, R25, UR6, RZ ;  /* 0x0000000619227c24 */ /* 0x016fe2000f8e02ff */
        /* <DEDUP_REMOVED lines=12> */
.L_x_168:
[----:B------:R-:W-:Y:S05]  /*8ce0*/  BSYNC B1 ;  /* 0x0000000000017941 */ /* 0x000fea0003800000 */
.L_x_167:
[----:B-----5:R-:W-:Y:S01]  /*8cf0*/  LOP3.LUT R32, R32, 0xff, RZ, 0xc0, !PT ;  /* 0x000000ff20207812 */ /* 0x020fe200078ec0ff */
[----:B------:R-:W-:Y:S01]  /*8d00*/  BSSY B1, `(.L_x_169) ;  /* 0x000000b000017945 */ /* 0x000fe20003800000 */
[----:B------:R-:W-:Y:S02]  /*8d10*/  ISETP.LT.OR P3, PT, R41, 0x2, !P1 ;  /* 0x000000022900780c */ /* 0x000fe40004f61670 */
[----:B------:R-:W-:Y:S02]  /*8d20*/  F2FP.F16.E5M2.UNPACK_B R32, R32 ;  /* 0x00000020ff20723e */ /* 0x000fe400020004ff */
[----:B0-----:R-:W-:-:S03]  /*8d30*/  PRMT R26, RZ, 0x7610, R26 ;  /* 0x00007610ff1a7816 */ /* 0x001fc6000000001a */
[----:B------:R-:W-:-:S05]  /*8d40*/  HADD2.F32 R32, -RZ, R32.H0_H0 ;  /* 0x20000020ff207230 */ /* 0x000fca0000004100 */
[----:B------:R-:W-:-:S04]  /*8d50*/  FMUL R27, R32, UR21 ;  /* 0x00000015201b7c20 */ /* 0x000fc80008400000 */
[----:B------:R-:W-:-:S05]  /*8d60*/  FFMA R27, R162, UR20, R27 ;  /* 0x00000014a21b7c23 */ /* 0x000fca000800001b */
[----:B------:R-:W-:-:S05]  /*8d70*/  F2FP.SATFINITE.E5M2.F32.PACK_AB_MERGE_C R27, RZ, R27, RZ ;  /* 0x0000001bff1b723e */ /* 0x000fca00048060ff */
[----:B------:R0:W-:Y:S01]  /*8d80*/  @!P5 STG.E.U8 desc[UR16][R30.64], R27 ;  /* 0x0000001b1e00d986 */ /* 0x0001e2000c101110 */
[----:B------:R-:W-:Y:S05]  /*8d90*/  @P3 BRA `(.L_x_170) ;  /* 0x0000000000043947 */ /* 0x000fea0003800000 */
[----:B------:R2:W5:Y:S02]  /*8da0*/  LDG.E.U8 R26, desc[UR16][R24.64+0x1] ;  /* 0x00000110181a7981 */ /* 0x000564000c1e1100 */
.L_x_170:
[----:B------:R-:W-:Y:S05]  /*8db0*/  BSYNC B1 ;  /* 0x0000000000017941 */ /* 0x000fea0003800000 */
.L_x_169:
[----:B-----5:R-:W-:Y:S01]  /*8dc0*/  LOP3.LUT R26, R26, 0xff, RZ, 0xc0, !PT ;  /* 0x000000ff1a1a7812 */ /* 0x020fe200078ec0ff */
[----:B------:R-:W-:Y:S01]  /*8dd0*/  BSSY B1, `(.L_x_171) ;  /* 0x0000013000017945 */ /* 0x000fe20003800000 */
[----:B------:R-:W-:Y:S02]  /*8de0*/  IADD3 R43, P2, R43, 0x88, RZ ;  /* 0x000000882b2b7810 */ /* 0x000fe40007f5e0ff */
[----:B------:R-:W-:Y:S02]  /*8df0*/  F2FP.F16.E5M2.UNPACK_B R26, R26 ;  /* 0x0000001aff1a723e */ /* 0x000fe400020004ff */
[----:B------:R-:W-:Y:S01]  /*8e00*/  PRMT R32, RZ, 0x7610, R32 ;  /* 0x00007610ff207816 */ /* 0x000fe20000000020 */
[----:B------:R-:W-:Y:S01]  /*8e10*/  IMAD.X R38, RZ, RZ, R39, P2 ;  /* 0x000000ffff267224 */ /* 0x000fe200010e0627 */
[----:B------:R-:W-:Y:S01]  /*8e20*/  ISETP.GE.AND P2, PT, R42, 0x89, PT ;  /* 0x000000892a00780c */ /* 0x000fe20003f46270 */
[----:B------:R-:W-:Y:S02]  /*8e30*/  HADD2.F32 R26, -RZ, R26.H0_H0 ;  /* 0x2000001aff1a7230 */ /* 0x000fe40000004100 */
[----:B------:R-:W-:Y:S01]  /*8e40*/  IMAD R38, R38, UR6, RZ ;  /* 0x0000000626267c24 */ /* 0x000fe2000f8e02ff */
[----:B------:R-:W-:Y:S01]  /*8e50*/  ISETP.LT.OR P5, PT, R41, 0x1, !P2 ;  /* 0x000000012900780c */ /* 0x000fe200057a1670 */
[----:B------:R-:W-:-:S04]  /*8e60*/  IMAD.WIDE.U32 R36, R43, UR6, R36 ;  /* 0x000000062b247c25 */ /* 0x000fc8000f8e0024 */
[----:B------:R-:W-:Y:S01]  /*8e70*/  FMUL R26, R26, UR21 ;  /* 0x000000151a1a7c20 */ /* 0x000fe20008400000 */
[----:B------:R-:W-:-:S03]  /*8e80*/  IMAD R43, R43, UR7, R38 ;  /* 0x000000072b2b7c24 */ /* 0x000fc6000f8e0226 */
[----:B------:R-:W-:Y:S01]  /*8e90*/  FFMA R161, R161, UR20, R26 ;  /* 0x00000014a1a17c23 */ /* 0x000fe2000800001a */
[----:B------:R-:W-:-:S04]  /*8ea0*/  IADD3 R26, P6, R36, UR8, RZ ;  /* 0x00000008241a7c10 */ /* 0x000fc8000ffde0ff */
[----:B------:R-:W-:Y:S02]  /*8eb0*/  F2FP.SATFINITE.E5M2.F32.PACK_AB_MERGE_C R161, RZ, R161, RZ ;  /* 0x000000a1ffa1723e */ /* 0x000fe400048060ff */
[----:B0-----:R-:W-:-:S03]  /*8ec0*/  IADD3.X R27, R37, UR9, R43, P6, !PT ;  /* 0x00000009251b7c10 */ /* 0x001fc6000b7fe42b */
[----:B------:R0:W-:Y:S01]  /*8ed0*/  @!P3 STG.E.U8 desc[UR16][R30.64+0x1], R161 ;  /* 0x000001a11e00b986 */ /* 0x0001e2000c101110 */
[----:B------:R-:W-:Y:S05]  /*8ee0*/  @P5 BRA `(.L_x_172) ;  /* 0x0000000000045947 */ /* 0x000fea0003800000 */
[----:B------:R4:W5:Y:S02]  /*8ef0*/  LDG.E.U8 R32, desc[UR16][R26.64] ;  /* 0x000000101a207981 */ /* 0x000964000c1e1100 */
.L_x_172:
[----:B------:R-:W-:Y:S05]  /*8f00*/  BSYNC B1 ;  /* 0x0000000000017941 */ /* 0x000fea0003800000 */
.L_x_171:
        /* <DEDUP_REMOVED lines=12> */
.L_x_174:
[----:B------:R-:W-:Y:S05]  /*8fd0*/  BSYNC B1 ;  /* 0x0000000000017941 */ /* 0x000fea0003800000 */
.L_x_173:
        /* <DEDUP_REMOVED lines=12> */
.L_x_176:
[----:B------:R-:W-:Y:S05]  /*90a0*/  BSYNC B1 ;  /* 0x0000000000017941 */ /* 0x000fea0003800000 */
.L_x_175:
        /* <DEDUP_REMOVED lines=12> */
.L_x_178:
[----:B------:R-:W-:Y:S05]  /*9170*/  BSYNC B1 ;  /* 0x0000000000017941 */ /* 0x000fea0003800000 */
.L_x_177:
        /* <DEDUP_REMOVED lines=12> */
.L_x_180:
[----:B------:R-:W-:Y:S05]  /*9240*/  BSYNC B1 ;  /* 0x0000000000017941 */ /* 0x000fea0003800000 */
.L_x_179:
        /* <DEDUP_REMOVED lines=12> */
.L_x_182:
[----:B------:R-:W-:Y:S05]  /*9310*/  BSYNC B1 ;  /* 0x0000000000017941 */ /* 0x000fea0003800000 */
.L_x_181:
        /* <DEDUP_REMOVED lines=12> */
.L_x_184:
[----:B------:R-:W-:Y:S05]  /*93e0*/  BSYNC B1 ;  /* 0x0000000000017941 */ /* 0x000fea0003800000 */
.L_x_183:
        /* <DEDUP_REMOVED lines=12> */
.L_x_186:
[----:B------:R-:W-:Y:S05]  /*94b0*/  BSYNC B1 ;  /* 0x0000000000017941 */ /* 0x000fea0003800000 */
.L_x_185:
        /* <DEDUP_REMOVED lines=12> */
.L_x_188:
[----:B------:R-:W-:Y:S05]  /*9580*/  BSYNC B1 ;  /* 0x0000000000017941 */ /* 0x000fea0003800000 */
.L_x_187:
        /* <DEDUP_REMOVED lines=12> */
.L_x_190:
[----:B------:R-:W-:Y:S05]  /*9650*/  BSYNC B1 ;  /* 0x0000000000017941 */ /* 0x000fea0003800000 */
.L_x_189:
[----:B-----5:R-:W-:Y:S01]  /*9660*/  LOP3.LUT R32, R32, 0xff, RZ, 0xc0, !PT ;  /* 0x000000ff20207812 */ /* 0x020fe200078ec0ff */
[----:B------:R-:W-:Y:S01]  /*9670*/  BSSY B1, `(.L_x_191) ;  /* 0x000000b000017945 */ /* 0x000fe20003800000 */
[----:B------:R-:W-:Y:S02]  /*9680*/  ISETP.LT.OR P5, PT, R41, 0x19, !P1 ;  /* 0x000000192900780c */ /* 0x000fe40004fa1670 */
[----:B------:R-:W-:-:S05]  /*9690*/  F2FP.F16.E5M2.UNPACK_B R32, R32 ;  /* 0x00000020ff20723e */ /* 0x000fca00020004ff */
[----:B------:R-:W-:-:S05]  /*96a0*/  HADD2.F32 R32, -RZ, R32.H0_H0 ;  /* 0x20000020ff207230 */ /* 0x000fca0000004100 */
[----:B------:R-:W-:-:S04]  /*96b0*/  FMUL R32, R32, UR21 ;  /* 0x0000001520207c20 */ /* 0x000fc80008400000 */
[----:B------:R-:W-:Y:S01]  /*96c0*/  FFMA R32, R23, UR20, R32 ;  /* 0x0000001417207c23 */ /* 0x000fe20008000020 */
[----:B------:R-:W-:-:S04]  /*96d0*/  PRMT R23, RZ, 0x7610, R23 ;  /* 0x00007610ff177816 */ /* 0x000fc80000000017 */
[----:B0-----:R-:W-:-:S05]  /*96e0*/  F2FP.SATFINITE.E5M2.F32.PACK_AB_MERGE_C R33, RZ, R32, RZ ;  /* 0x00000020ff21723e */ /* 0x001fca00048060ff */
[----:B------:R0:W-:Y:S01]  /*96f0*/  @!P3 STG.E.U8 desc[UR16][R28.64+0x11], R33 ;  /* 0x000011211c00b986 */ /* 0x0001e2000c101110 */
[----:B------:R-:W-:Y:S05]  /*9700*/  @P5 BRA `(.L_x_192) ;  /* 0x0000000000045947 */ /* 0x000fea0003800000 */
[----:B------:R0:W5:Y:S02]  /*9710*/  LDG.E.U8 R23, desc[UR16][R24.64+0x18] ;  /* 0x0000181018177981 */ /* 0x000164000c1e1100 */
.L_x_192:
[----:B------:R-:W-:Y:S05]  /*9720*/  BSYNC B1 ;  /* 0x0000000000017941 */ /* 0x000fea0003800000 */
.L_x_191:
        /* <DEDUP_REMOVED lines=8> */
[----:B------:R-:W-:-:S05]  /*97b0*/  F2FP.SATFINITE.E5M2.F32.PACK_AB_MERGE_C R23, RZ, R23, RZ ;  /* 0x00000017ff17723e */ /* 0x000fca00048060ff */
[----:B------:R0:W-:Y:S01]  /*97c0*/  @!P5 STG.E.U8 desc[UR16][R30.64+0x18], R23 ;  /* 0x000018171e00d986 */ /* 0x0001e2000c101110 */
[----:B------:R-:W-:Y:S05]  /*97d0*/  @P3 BRA `(.L_x_194) ;  /* 0x0000000000043947 */ /* 0x000fea0003800000 */
[----:B------:R0:W5:Y:S02]  /*97e0*/  LDG.E.U8 R22, desc[UR16][R24.64+0x19] ;  /* 0x0000191018167981 */ /* 0x000164000c1e1100 */
.L_x_194:
[----:B------:R-:W-:Y:S05]  /*97f0*/  BSYNC B1 ;  /* 0x0000000000017941 */ /* 0x000fea0003800000 */
.L_x_193:
        /* <DEDUP_REMOVED lines=12> */
.L_x_196:
[----:B------:R-:W-:Y:S05]  /*98c0*/  BSYNC B1 ;  /* 0x0000000000017941 */ /* 0x000fea0003800000 */
.L_x_195:
        /* <DEDUP_REMOVED lines=12> */
.L_x_198:
[----:B------:R-:W-:Y:S05]  /*9990*/  BSYNC B1 ;  /* 0x0000000000017941 */ /* 0x000fea0003800000 */
.L_x_197:
        /* <DEDUP_REMOVED lines=12> */
.L_x_200:
[----:B------:R-:W-:Y:S05]  /*9a60*/  BSYNC B1 ;  /* 0x0000000000017941 */ /* 0x000fea0003800000 */
.L_x_199:
        /* <DEDUP_REMOVED lines=12> */
.L_x_202:
[----:B------:R-:W-:Y:S05]  /*9b30*/  BSYNC B1 ;  /* 0x0000000000017941 */ /* 0x000fea0003800000 */
.L_x_201:
        /* <DEDUP_REMOVED lines=12> */
.L_x_204:
[----:B------:R-:W-:Y:S05]  /*9c00*/  BSYNC B1 ;  /* 0x0000000000017941 */ /* 0x000fea0003800000 */
.L_x_203:
        /* <DEDUP_REMOVED lines=12> */
.L_x_206:
[----:B------:R-:W-:Y:S05]  /*9cd0*/  BSYNC B1 ;  /* 0x0000000000017941 */ /* 0x000fea0003800000 */
.L_x_205:
        /* <DEDUP_REMOVED lines=12> */
.L_x_208:
[----:B------:R-:W-:Y:S05]  /*9da0*/  BSYNC B1 ;  /* 0x0000000000017941 */ /* 0x000fea0003800000 */
.L_x_207:
        /* <DEDUP_REMOVED lines=12> */
.L_x_210:
[----:B------:R-:W-:Y:S05]  /*9e70*/  BSYNC B1 ;  /* 0x0000000000017941 */ /* 0x000fea0003800000 */
.L_x_209:
        /* <DEDUP_REMOVED lines=12> */
.L_x_212:
[----:B------:R-:W-:Y:S05]  /*9f40*/  BSYNC B1 ;  /* 0x0000000000017941 */ /* 0x000fea0003800000 */
.L_x_211:
        /* <DEDUP_REMOVED lines=12> */
.L_x_214:
[----:B------:R-:W-:Y:S05]  /*a010*/  BSYNC B1 ;  /* 0x0000000000017941 */ /* 0x000fea0003800000 */
.L_x_213:
        /* <DEDUP_REMOVED lines=12> */
.L_x_216:
[----:B------:R-:W-:Y:S05]  /*a0e0*/  BSYNC B1 ;  /* 0x0000000000017941 */ /* 0x000fea0003800000 */
.L_x_215:
        /* <DEDUP_REMOVED lines=12> */
.L_x_218:
[----:B------:R-:W-:Y:S05]  /*a1b0*/  BSYNC B1 ;  /* 0x0000000000017941 */ /* 0x000fea0003800000 */
.L_x_217:
        /* <DEDUP_REMOVED lines=12> */
.L_x_220:
[----:B------:R-:W-:Y:S05]  /*a280*/  BSYNC B1 ;  /* 0x0000000000017941 */ /* 0x000fea0003800000 */
.L_x_219:
        /* <DEDUP_REMOVED lines=12> */
.L_x_222:
[----:B------:R-:W-:Y:S05]  /*a350*/  BSYNC B1 ;  /* 0x0000000000017941 */ /* 0x000fea0003800000 */
.L_x_221:
        /* <DEDUP_REMOVED lines=12> */
.L_x_224:
[----:B------:R-:W-:Y:S05]  /*a420*/  BSYNC B1 ;  /* 0x0000000000017941 */ /* 0x000fea0003800000 */
.L_x_223:
        /* <DEDUP_REMOVED lines=12> */
.L_x_226:
[----:B------:R-:W-:Y:S05]  /*a4f0*/  BSYNC B1 ;  /* 0x0000000000017941 */ /* 0x000fea0003800000 */
.L_x_225:
        /* <DEDUP_REMOVED lines=12> */
.L_x_228:
[----:B------:R-:W-:Y:S05]  /*a5c0*/  BSYNC B1 ;  /* 0x0000000000017941 */ /* 0x000fea0003800000 */
.L_x_227:
        /* <DEDUP_REMOVED lines=12> */
.L_x_230:
[----:B------:R-:W-:Y:S05]  /*a690*/  BSYNC B1 ;  /* 0x0000000000017941 */ /* 0x000fea0003800000 */
.L_x_229:
        /* <DEDUP_REMOVED lines=12> */
.L_x_232:
[----:B------:R-:W-:Y:S05]  /*a760*/  BSYNC B1 ;  /* 0x0000000000017941 */ /* 0x000fea0003800000 */
.L_x_231:
        /* <DEDUP_REMOVED lines=12> */
.L_x_234:
[----:B------:R-:W-:Y:S05]  /*a830*/  BSYNC B1 ;  /* 0x0000000000017941 */ /* 0x000fea0003800000 */
.L_x_233:
[----:B-----5:R-:W-:Y:S01]  /*a840*/  LOP3.LUT R2, R2, 0xff, RZ, 0xc0, !PT ;  /* 0x000000ff02027812 */ /* 0x020fe200078ec0ff */
[----:B------:R-:W-:Y:S01]  /*a850*/  BSSY B1, `(.L_x_235) ;  /* 0x000000b000017945 */ /* 0x000fe20003800000 */
[----:B------:R-:W-:Y:S02]  /*a860*/  ISETP.LT.OR P5, PT, R41, 0x41, !P2 ;  /* 0x000000412900780c */ /* 0x000fe400057a1670 */
[----:B------:R-:W-:-:S05]  /*a870*/  F2FP.F16.E5M2.UNPACK_B R2, R2 ;  /* 0x00000002ff02723e */ /* 0x000fca00020004ff */
[----:B------:R-:W-:-:S05]  /*a880*/  HADD2.F32 R2, -RZ, R2.H0_H0 ;  /* 0x20000002ff027230 */ /* 0x000fca0000004100 */
[----:B0-----:R-:W-:-:S04]  /*a890*/  FMUL R3, R2, UR21 ;  /* 0x0000001502037c20 */ /* 0x001fc80008400000 */
[----:B------:R-:W-:Y:S01]  /*a8a0*/  FFMA R3, R0, UR20, R3 ;  /* 0x0000001400037c23 */ /* 0x000fe20008000003 */
[----:B------:R-:W-:-:S04]  /*a8b0*/  PRMT R0, RZ, 0x7610, R0 ;  /* 0x00007610ff007816 */ /* 0x000fc80000000000 */
[----:B------:R-:W-:-:S05]  /*a8c0*/  F2FP.SATFINITE.E5M2.F32.PACK_AB_MERGE_C R3, RZ, R3, RZ ;  /* 0x00000003ff03723e */ /* 0x000fca00048060ff */
[----:B------:R0:W-:Y:S01]  /*a8d0*/  @!P3 STG.E.U8 desc[UR16][R30.64+0x41], R3 ;  /* 0x000041031e00b986 */ /* 0x0001e2000c101110 */
[----:B------:R-:W-:Y:S05]  /*a8e0*/  @P5 BRA `(.L_x_236) ;  /* 0x0000000000045947 */ /* 0x000fea0003800000 */
[----:B------:R0:W5:Y:S02]  /*a8f0*/  LDG.E.U8 R0, desc[UR16][R26.64+0x40] ;  /* 0x000040101a007981 */ /* 0x000164000c1e1100 */
.L_x_236:
[----:B------:R-:W-:Y:S05]  /*a900*/  BSYNC B1 ;  /* 0x0000000000017941 */ /* 0x000fea0003800000 */
.L_x_235:
[----:B------:R-:W2:Y:S01]  /*a910*/  LDL.LU R2, [R1] ;  /* 0x0000000001027983 */ /* 0x000ea20000300800 */
[----:B-----5:R-:W-:Y:S01]  /*a920*/  LOP3.LUT R0, R0, 0xff, RZ, 0xc0, !PT ;  /* 0x000000ff00007812 */ /* 0x020fe200078ec0ff */
[----:B------:R-:W-:Y:S01]  /*a930*/  BSSY B1, `(.L_x_237) ;  /* 0x000000b000017945 */ /* 0x000fe20003800000 */
[----:B------:R-:W-:Y:S02]  /*a940*/  ISETP.LT.OR P3, PT, R41, 0x42, !P2 ;  /* 0x000000422900780c */ /* 0x000fe40005761670 */
[----:B------:R-:W-:-:S05]  /*a950*/  F2FP.F16.E5M2.UNPACK_B R0, R0 ;  /* 0x00000000ff00723e */ /* 0x000fca00020004ff */
[----:B------:R-:W-:-:S05]  /*a960*/  HADD2.F32 R0, -RZ, R0.H0_H0 ;  /* 0x20000000ff007230 */ /* 0x000fca0000004100 */
[----:B------:R-:W-:-:S04]  /*a970*/  FMUL R0, R0, UR21 ;  /* 0x0000001500007c20 */ /* 0x000fc80008400000 */
[----:B--2---:R-:W-:-:S05]  /*a980*/  FFMA R0, R2, UR20, R0 ;  /* 0x0000001402007c23 */ /* 0x004fca0008000000 */
[----:B0-----:R-:W-:Y:S02]  /*a990*/  F2FP.SATFINITE.E5M2.F32.PACK_AB_MERGE_C R3, RZ, R0, RZ ;  /* 0x00000000ff03723e */ /* 0x001fe400048060ff */
[----:B------:R-:W-:-:S03]  /*a9a0*/  PRMT R0, RZ, 0x7610, R0 ;  /* 0x00007610ff007816 */ /* 0x000fc60000000000 */
[----:B------:R0:W-:Y:S01]  /*a9b0*/  @!P5 STG.E.U8 desc[UR16][R28.64+0x40], R3 ;  /* 0x000040031c00d986 */ /* 0x0001e2000c101110 */
[----:B------:R-:W-:Y:S05]  /*a9c0*/  @P3 BRA `(.L_x_238) ;  /* 0x0000000000043947 */ /* 0x000fea0003800000 */
[----:B------:R2:W5:Y:S02]  /*a9d0*/  LDG.E.U8 R0, desc[UR16][R26.64+0x41] ;  /* 0x000041101a007981 */ /* 0x000564000c1e1100 */
.L_x_238:
[----:B------:R-:W-:Y:S05]  /*a9e0*/  BSYNC B1 ;  /* 0x0000000000017941 */ /* 0x000fea0003800000 */
.L_x_237:
[----:B------:R-:W3:Y:S01]  /*a9f0*/  LDL.LU R2, [R1+0x4] ;  /* 0x0000040001027983 */ /* 0x000ee20000300800 */
[----:B-----5:R-:W-:Y:S01]  /*aa00*/  LOP3.LUT R0, R0, 0xff, RZ, 0xc0, !PT ;  /* 0x000000ff00007812 */ /* 0x020fe200078ec0ff */
[----:B------:R-:W-:Y:S01]  /*aa10*/  BSSY B1, `(.L_x_239) ;  /* 0x000000b000017945 */ /* 0x000fe20003800000 */
[----:B------:R-:W-:Y:S02]  /*aa20*/  ISETP.LT.OR P5, PT, R41, 0x49, !P1 ;  /* 0x000000492900780c */ /* 0x000fe40004fa1670 */
[----:B------:R-:W-:-:S05]  /*aa30*/  F2FP.F16.E5M2.UNPACK_B R0, R0 ;  /* 0x00000000ff00723e */ /* 0x000fca00020004ff */
[----:B------:R-:W-:-:S05]  /*aa40*/  HADD2.F32 R0, -RZ, R0.H0_H0 ;  /* 0x20000000ff007230 */ /* 0x000fca0000004100 */
[----:B------:R-:W-:-:S04]  /*aa50*/  FMUL R0, R0, UR21 ;  /* 0x0000001500007c20 */ /* 0x000fc80008400000 */
[----:B---3--:R-:W-:-:S05]  /*aa60*/  FFMA R0, R2, UR20, R0 ;  /* 0x0000001402007c23 */ /* 0x008fca0008000000 */
[----:B0-----:R-:W-:Y:S02]  /*aa70*/  F2FP.SATFINITE.E5M2.F32.PACK_AB_MERGE_C R3, RZ, R0, RZ ;  /* 0x00000000ff03723e */ /* 0x001fe400048060ff */
[----:B------:R-:W-:-:S03]  /*aa80*/  PRMT R0, RZ, 0x7610, R0 ;  /* 0x00007610ff007816 */ /* 0x000fc60000000000 */
[----:B------:R0:W-:Y:S01]  /*aa90*/  @!P3 STG.E.U8 desc[UR16][R28.64+0x41], R3 ;  /* 0x000041031c00b986 */ /* 0x0001e2000c101110 */
[----:B------:R-:W-:Y:S05]  /*aaa0*/  @P5 BRA `(.L_x_240) ;  /* 0x0000000000045947 */ /* 0x000fea0003800000 */
[----:B------:R3:W5:Y:S02]  /*aab0*/  LDG.E.U8 R0, desc[UR16][R24.64+0x48] ;  /* 0x0000481018007981 */ /* 0x000764000c1e1100 */
.L_x_240:
[----:B------:R-:W-:Y:S05]  /*aac0*/  BSYNC B1 ;  /* 0x0000000000017941 */ /* 0x000fea0003800000 */
.L_x_239:
[----:B------:R-:W2:Y:S01]  /*aad0*/  LDL.LU R2, [R1+0x8] ;  /* 0x0000080001027983 */ /* 0x000ea20000300800 */
        /* <DEDUP_REMOVED lines=12> */
.L_x_242:
[----:B------:R-:W-:Y:S05]  /*aba0*/  BSYNC B1 ;  /* 0x0000000000017941 */ /* 0x000fea0003800000 */
.L_x_241:
        /* <DEDUP_REMOVED lines=13> */
.L_x_244:
[----:B------:R-:W-:Y:S05]  /*ac80*/  BSYNC B1 ;  /* 0x0000000000017941 */ /* 0x000fea0003800000 */
.L_x_243:
        /* <DEDUP_REMOVED lines=13> */
.L_x_246:
[----:B------:R-:W-:Y:S05]  /*ad60*/  BSYNC B1 ;  /* 0x0000000000017941 */ /* 0x000fea0003800000 */
.L_x_245:
        /* <DEDUP_REMOVED lines=13> */
.L_x_248:
[----:B------:R-:W-:Y:S05]  /*ae40*/  BSYNC B1 ;  /* 0x0000000000017941 */ /* 0x000fea0003800000 */
.L_x_247:
        /* <DEDUP_REMOVED lines=13> */
.L_x_250:
[----:B------:R-:W-:Y:S05]  /*af20*/  BSYNC B1 ;  /* 0x0000000000017941 */ /* 0x000fea0003800000 */
.L_x_249:
        /* <DEDUP_REMOVED lines=13> */
.L_x_252:
[----:B------:R-:W-:Y:S05]  /*b000*/  BSYNC B1 ;  /* 0x0000000000017941 */ /* 0x000fea0003800000 */
.L_x_251:
        /* <DEDUP_REMOVED lines=13> */
.L_x_254:
[----:B------:R-:W-:Y:S05]  /*b0e0*/  BSYNC B1 ;  /* 0x0000000000017941 */ /* 0x000fea0003800000 */
.L_x_253:
        /* <DEDUP_REMOVED lines=13> */
.L_x_256:
[----:B------:R-:W-:Y:S05]  /*b1c0*/  BSYNC B1 ;  /* 0x0000000000017941 */ /* 0x000fea0003800000 */
.L_x_255:
        /* <DEDUP_REMOVED lines=13> */
.L_x_258:
[----:B------:R-:W-:Y:S05]  /*b2a0*/  BSYNC B1 ;  /* 0x0000000000017941 */ /* 0x000fea0003800000 */
.L_x_257:
        /* <DEDUP_REMOVED lines=13> */
.L_x_260:
[----:B------:R-:W-:Y:S05]  /*b380*/  BSYNC B1 ;  /* 0x0000000000017941 */ /* 0x000fea0003800000 */
.L_x_259:
        /* <DEDUP_REMOVED lines=13> */
.L_x_262:
[----:B------:R-:W-:Y:S05]  /*b460*/  BSYNC B1 ;  /* 0x0000000000017941 */ /* 0x000fea0003800000 */
.L_x_261:
        /* <DEDUP_REMOVED lines=13> */
.L_x_264:
[----:B------:R-:W-:Y:S05]  /*b540*/  BSYNC B1 ;  /* 0x0000000000017941 */ /* 0x000fea0003800000 */
.L_x_263:
        /* <DEDUP_REMOVED lines=13> */
.L_x_266:
[----:B------:R-:W-:Y:S05]  /*b620*/  BSYNC B1 ;  /* 0x0000000000017941 */ /* 0x000fea0003800000 */
.L_x_265:
        /* <DEDUP_REMOVED lines=13> */
.L_x_268:
[----:B------:R-:W-:Y:S05]  /*b700*/  BSYNC B1 ;  /* 0x0000000000017941 */ /* 0x000fea0003800000 */
.L_x_267:
        /* <DEDUP_REMOVED lines=13> */
.L_x_270:
[----:B------:R-:W-:Y:S05]  /*b7e0*/  BSYNC B1 ;  /* 0x0000000000017941 */ /* 0x000fea0003800000 */
.L_x_269:
        /* <DEDUP_REMOVED lines=13> */
.L_x_272:
[----:B------:R-:W-:Y:S05]  /*b8c0*/  BSYNC B1 ;  /* 0x0000000000017941 */ /* 0x000fea0003800000 */
.L_x_271:
        /* <DEDUP_REMOVED lines=13> */
.L_x_274:
[----:B------:R-:W-:Y:S05]  /*b9a0*/  BSYNC B1 ;  /* 0x0000000000017941 */ /* 0x000fea0003800000 */
.L_x_273:
        /* <DEDUP_REMOVED lines=13> */
.L_x_276:
[----:B------:R-:W-:Y:S05]  /*ba80*/  BSYNC B1 ;  /* 0x0000000000017941 */ /* 0x000fea0003800000 */
.L_x_275:
        /* <DEDUP_REMOVED lines=13> */
.L_x_278:
[----:B------:R-:W-:Y:S05]  /*bb60*/  BSYNC B1 ;  /* 0x0000000000017941 */ /* 0x000fea0003800000 */
.L_x_277:
        /* <DEDUP_REMOVED lines=13> */
.L_x_280:
[----:B------:R-:W-:Y:S05]  /*bc40*/  BSYNC B1 ;  /* 0x0000000000017941 */ /* 0x000fea0003800000 */
.L_x_279:
        /* <DEDUP_REMOVED lines=13> */
.L_x_282:
[----:B------:R-:W-:Y:S05]  /*bd20*/  BSYNC B1 ;  /* 0x0000000000017941 */ /* 0x000fea0003800000 */
.L_x_281:
        /* <DEDUP_REMOVED lines=13> */
.L_x_284:
[----:B------:R-:W-:Y:S05]  /*be00*/  BSYNC B1 ;  /* 0x0000000000017941 */ /* 0x000fea0003800000 */
.L_x_283:
        /* <DEDUP_REMOVED lines=13> */
.L_x_286:
[----:B------:R-:W-:Y:S05]  /*bee0*/  BSYNC B1 ;  /* 0x0000000000017941 */ /* 0x000fea0003800000 */
.L_x_285:
        /* <DEDUP_REMOVED lines=13> */
.L_x_288:
[----:B------:R-:W-:Y:S05]  /*bfc0*/  BSYNC B1 ;  /* 0x0000000000017941 */ /* 0x000fea0003800000 */
.L_x_287:
        /* <DEDUP_REMOVED lines=13> */
.L_x_290:
[----:B------:R-:W-:Y:S05]  /*c0a0*/  BSYNC B1 ;  /* 0x0000000000017941 */ /* 0x000fea0003800000 */
.L_x_289:
        /* <DEDUP_REMOVED lines=13> */
.L_x_292:
[----:B------:R-:W-:Y:S05]  /*c180*/  BSYNC B1 ;  /* 0x0000000000017941 */ /* 0x000fea0003800000 */
.L_x_291:
        /* <DEDUP_REMOVED lines=13> */
.L_x_294:
[----:B------:R-:W-:Y:S05]  /*c260*/  BSYNC B1 ;  /* 0x0000000000017941 */ /* 0x000fea0003800000 */
.L_x_293:
[----:B------:R-:W-:Y:S05]  /*c270*/  @P2 BRA `(.L_x_295) ;  /* 0x0000002000ac2947 */ /* 0x000fea0003800000 */
[----:B------:R-:W2:Y:S01]  /*c280*/  LDL.LU R2, [R1+0x74] ;  /* 0x0000740001027983 */ /* 0x000ea20000300800 */
[----:B-----5:R-:W-:-:S04]  /*c290*/  LOP3.LUT R0, R0, 0xff, RZ, 0xc0, !PT ;  /* 0x000000ff00007812 */ /* 0x020fc800078ec0ff */
[----:B------:R-:W-:-:S05]  /*c2a0*/  F2FP.F16.E5M2.UNPACK_B R0, R0 ;  /* 0x00000000ff00723e */ /* 0x000fca00020004ff */
[----:B------:R-:W-:-:S05]  /*c2b0*/  HADD2.F32 R0, -RZ, R0.H0_H0 ;  /* 0x20000000ff007230 */ /* 0x000fca0000004100 */
[----:B------:R-:W-:-:S04]  /*c2c0*/  FMUL R0, R0, UR21 ;  /* 0x0000001500007c20 */ /* 0x000fc80008400000 */
[----:B--2---:R-:W-:-:S05]  /*c2d0*/  FFMA R0, R2, UR20, R0 ;  /* 0x0000001402007c23 */ /* 0x004fca0008000000 */
[----:B0-----:R-:W-:-:S05]  /*c2e0*/  F2FP.SATFINITE.E5M2.F32.PACK_AB_MERGE_C R3, RZ, R0, RZ ;  /* 0x00000000ff03723e */ /* 0x001fca00048060ff */
[----:B------:R0:W-:Y:S01]  /*c2f0*/  STG.E.U8 desc[UR16][R28.64+0x79], R3 ;  /* 0x000079031c007986 */ /* 0x0001e2000c101110 */
[----:B------:R-:W-:Y:S05]  /*c300*/  BRA `(.L_x_295) ;  /* 0x0000002000887947 */ /* 0x000fea0003800000 */
.L_x_38:
[C---:B------:R-:W-:Y:S01]  /*c310*/  ISETP.GE.AND P5, PT, R42.reuse, 0x1, PT ;  /* 0x000000012a00780c */ /* 0x040fe20003fa6270 */
[----:B------:R-:W-:Y:S01]  /*c320*/  FMUL R225, R225, UR20 ;  /* 0x00000014e1e17c20 */ /* 0x000fe20008400000 */
[----:B------:R-:W2:Y:S01]  /*c330*/  LDL.LU R227, [R1+0x14] ;  /* 0x0000140001e37983 */ /* 0x000ea20000300800 */
[----:B------:R-:W-:Y:S02]  /*c340*/  ISETP.GE.AND P2, PT, R42, 0x9, PT ;  /* 0x000000092a00780c */ /* 0x000fe40003f46270 */
[C---:B------:R-:W-:Y:S02]  /*c350*/  ISETP.LT.OR P1, PT, R41.reuse, 0x2, !P5 ;  /* 0x000000022900780c */ /* 0x040fe40006f21670 */
[----:B------:R-:W-:Y:S02]  /*c360*/  F2FP.SATFINITE.E5M2.F32.PACK_AB_MERGE_C R225, RZ, R225, RZ ;  /* 0x000000e1ffe1723e */ /* 0x000fe400048060ff */
[C---:B------:R-:W-:Y:S01]  /*c370*/  ISETP.LT.OR P3, PT, R41.reuse, 0x1, !P5 ;  /* 0x000000012900780c */ /* 0x040fe20006f61670 */
[----:B------:R-:W-:Y:S01]  /*c380*/  FMUL R226, R226, UR20 ;  /* 0x00000014e2e27c20 */ /* 0x000fe20008400000 */
[----:B------:R-:W-:Y:S01]  /*c390*/  ISETP.LT.OR P6, PT, R41, 0x1, !P2 ;  /* 0x000000012900780c */ /* 0x000fe200057c1670 */
[----:B------:R-:W-:Y:S01]  /*c3a0*/  FMUL R223, R223, UR20 ;  /* 0x00000014dfdf7c20 */ /* 0x000fe20008400000 */
[----:B------:R-:W-:-:S05]  /*c3b0*/  FMUL R224, R224, UR20 ;  /* 0x00000014e0e07c20 */ /* 0x000fca0008400000 */
[----:B------:R-:W-:Y:S01]  /*c3c0*/  @!P1 STG.E.U8 desc[UR16][R24.64+0x1], R225 ;  /* 0x000001e118009986 */ /* 0x000fe2000c101110 */
[C---:B------:R-:W-:Y:S02]  /*c3d0*/  ISETP.LT.OR P1, PT, R41.reuse, 0x2, !P2 ;  /* 0x000000022900780c */ /* 0x040fe40005721670 */
[----:B------:R-:W-:Y:S02]  /*c3e0*/  F2FP.SATFINITE.E5M2.F32.PACK_AB_MERGE_C R33, RZ, R226, RZ ;  /* 0x000000e2ff21723e */ /* 0x000fe400048060ff */
[----:B------:R-:W-:Y:S02]  /*c3f0*/  F2FP.SATFINITE.E5M2.F32.PACK_AB_MERGE_C R223, RZ, R223, RZ ;  /* 0x000000dfffdf723e */ /* 0x000fe400048060ff */
[----:B------:R-:W-:Y:S01]  /*c400*/  F2FP.SATFINITE.E5M2.F32.PACK_AB_MERGE_C R35, RZ, R224, RZ ;  /* 0x000000e0ff23723e */ /* 0x000fe200048060ff */
[----:B------:R0:W-:Y:S01]  /*c410*/  @!P3 STG.E.U8 desc[UR16][R24.64], R33 ;  /* 0x000000211800b986 */ /* 0x0001e2000c101110 */
[----:B------:R-:W-:Y:S01]  /*c420*/  ISETP.LT.OR P3, PT, R41, 0x9, !P5 ;  /* 0x000000092900780c */ /* 0x000fe20006f61670 */
[----:B------:R-:W-:-:S02]  /*c430*/  FMUL R222, R222, UR20 ;  /* 0x00000014dede7c20 */ /* 0x000fc40008400000 */
[----:B------:R1:W-:Y:S01]  /*c440*/  @!P6 STG.E.U8 desc[UR16][R26.64], R35 ;  /* 0x000000231a00e986 */ /* 0x0003e2000c101110 */
[----:B------:R-:W-:-:S03]  /*c450*/  ISETP.LT.OR P6, PT, R41, 0x9, !P2 ;  /* 0x000000092900780c */ /* 0x000fc600057c1670 */
[----:B------:R-:W-:Y:S01]  /*c460*/  @!P1 STG.E.U8 desc[UR16][R26.64+0x1], R223 ;  /* 0x000001df1a009986 */ /* 0x000fe2000c101110 */
[----:B------:R-:W-:Y:S01]  /*c470*/  ISETP.LT.OR P1, PT, R41, 0xa, !P5 ;  /* 0x0000000a2900780c */ /* 0x000fe20006f21670 */
[----:B------:R-:W-:Y:S01]  /*c480*/  FMUL R221, R221, UR20 ;  /* 0x00000014dddd7c20 */ /* 0x000fe20008400000 */
[----:B------:R-:W-:Y:S01]  /*c490*/  FMUL R220, R220, UR20 ;  /* 0x00000014dcdc7c20 */ /* 0x000fe20008400000 */
[----:B------:R-:W-:Y:S01]  /*c4a0*/  F2FP.SATFINITE.E5M2.F32.PACK_AB_MERGE_C R37, RZ, R222, RZ ;  /* 0x000000deff25723e */ /* 0x000fe200048060ff */
[----:B------:R-:W-:Y:S01]  /*c4b0*/  FMUL R219, R219, UR20 ;  /* 0x00000014dbdb7c20 */ /* 0x000fe20008400000 */
[----:B------:R-:W-:Y:S01]  /*c4c0*/  FMUL R218, R218, UR20 ;  /* 0x00000014dada7c20 */ /* 0x000fe20008400000 */
[----:B------:R-:W-:Y:S01]  /*c4d0*/  F2FP.SATFINITE.E5M2.F32.PACK_AB_MERGE_C R221, RZ, R221, RZ ;  /* 0x000000ddffdd723e */ /* 0x000fe200048060ff */
[----:B------:R-:W-:Y:S01]  /*c4e0*/  FMUL R217, R217, UR20 ;  /* 0x00000014d9d97c20 */ /* 0x000fe20008400000 */
[----:B0-----:R-:W-:Y:S01]  /*c4f0*/  F2FP.SATFINITE.E5M2.F32.PACK_AB_MERGE_C R33, RZ, R220, RZ ;  /* 0x000000dcff21723e */ /* 0x001fe200048060ff */
[----:B------:R-:W-:Y:S01]  /*c500*/  @!P3 STG.E.U8 desc[UR16][R24.64+0x8], R37 ;  /* 0x000008251800b986 */ /* 0x000fe2000c101110 */
[----:B------:R-:W-:-:S03]  /*c510*/  ISETP.LT.OR P3, PT, R41, 0xa, !P2 ;  /* 0x0000000a2900780c */ /* 0x000fc60005761670 */
[----:B------:R-:W-:Y:S01]  /*c520*/  @!P1 STG.E.U8 desc[UR16][R24.64+0x9], R221 ;  /* 0x000009dd18009986 */ /* 0x000fe2000c101110 */
[----:B------:R-:W-:-:S03]  /*c530*/  ISETP.LT.OR P1, PT, R41, 0x11, !P5 ;  /* 0x000000112900780c */ /* 0x000fc60006f21670 */
[----:B------:R0:W-:Y:S01]  /*c540*/  @!P6 STG.E.U8 desc[UR16][R26.64+0x8], R33 ;  /* 0x000008211a00e986 */ /* 0x0001e2000c101110 */
[----:B------:R-:W-:Y:S02]  /*c550*/  ISETP.LT.OR P6, PT, R41, 0x12, !P5 ;  /* 0x000000122900780c */ /* 0x000fe40006fc1670 */
[----:B------:R-:W-:Y:S01]  /*c560*/  F2FP.SATFINITE.E5M2.F32.PACK_AB_MERGE_C R219, RZ, R219, RZ ;  /* 0x000000dbffdb723e */ /* 0x000fe200048060ff */
[----:B------:R-:W-:Y:S01]  /*c570*/  FMUL R215, R215, UR20 ;  /* 0x00000014d7d77c20 */ /* 0x000fe20008400000 */
[----:B-1----:R-:W-:Y:S01]  /*c580*/  F2FP.SATFINITE.E5M2.F32.PACK_AB_MERGE_C R35, RZ, R218, RZ ;  /* 0x000000daff23723e */ /* 0x002fe200048060ff */
[----:B------:R-:W-:Y:S01]  /*c590*/  FMUL R216, R216, UR20 ;  /* 0x00000014d8d87c20 */ /* 0x000fe20008400000 */
[----:B------:R-:W-:Y:S01]  /*c5a0*/  F2FP.SATFINITE.E5M2.F32.PACK_AB_MERGE_C R217, RZ, R217, RZ ;  /* 0x000000d9ffd9723e */ /* 0x000fe200048060ff */
[----:B------:R-:W-:Y:S01]  /*c5b0*/  @!P3 STG.E.U8 desc[UR16][R26.64+0x9], R219 ;  /* 0x000009db1a00b986 */ /* 0x000fe2000c101110 */
[----:B------:R-:W-:-:S03]  /*c5c0*/  ISETP.LT.OR P3, PT, R41, 0x12, !P2 ;  /* 0x000000122900780c */ /* 0x000fc60005761670 */
[----:B------:R1:W-:Y:S01]  /*c5d0*/  @!P1 STG.E.U8 desc[UR16][R24.64+0x10], R35 ;  /* 0x0000102318009986 */ /* 0x0003e2000c101110 */
[----:B------:R-:W-:-:S03]  /*c5e0*/  ISETP.LT.OR P1, PT, R41, 0x11, !P2 ;  /* 0x000000112900780c */ /* 0x000fc60005721670 */
[----:B------:R-:W-:Y:S01]  /*c5f0*/  @!P6 STG.E.U8 desc[UR16][R24.64+0x11], R217 ;  /* 0x000011d91800e986 */ /* 0x000fe2000c101110 */
[----:B------:R-:W-:Y:S01]  /*c600*/  ISETP.LT.OR P6, PT, R41, 0x19, !P5 ;  /* 0x000000192900780c */ /* 0x000fe20006fc1670 */
[----:B------:R-:W-:Y:S01]  /*c610*/  FMUL R214, R214, UR20 ;  /* 0x00000014d6d67c20 */ /* 0x000fe20008400000 */
[----:B------:R-:W-:Y:S01]  /*c620*/  F2FP.SATFINITE.E5M2.F32.PACK_AB_MERGE_C R215, RZ, R215, RZ ;  /* 0x000000d7ffd7723e */ /* 0x000fe200048060ff */
[----:B------:R-:W-:Y:S01]  /*c630*/  FMUL R213, R213, UR20 ;  /* 0x00000014d5d57c20 */ /* 0x000fe20008400000 */
[----:B0-----:R-:W-:Y:S01]  /*c640*/  F2FP.SATFINITE.E5M2.F32.PACK_AB_MERGE_C R33, RZ, R216, RZ ;  /* 0x000000d8ff21723e */ /* 0x001fe200048060ff */
[----:B------:R-:W-:Y:S01]  /*c650*/  FMUL R212, R212, UR20 ;  /* 0x00000014d4d47c20 */ /* 0x000fe20008400000 */
[----:B------:R-:W-:Y:S01]  /*c660*/  F2FP.SATFINITE.E5M2.F32.PACK_AB_MERGE_C R37, RZ, R214, RZ ;  /* 0x000000d6ff25723e */ /* 0x000fe200048060ff */
[----:B------:R-:W-:Y:S01]  /*c670*/  @!P3 STG.E.U8 desc[UR16][R26.64+0x11], R215 ;  /* 0x000011d71a00b986 */ /* 0x000fe2000c101110 */
[----:B------:R-:W-:-:S03]  /*c680*/  ISETP.LT.OR P3, PT, R41, 0x1a, !P5 ;  /* 0x0000001a2900780c */ /* 0x000fc60006f61670 */
[----:B------:R0:W-:Y:S01]  /*c690*/  @!P1 STG.E.U8 desc[UR16][R26.64+0x10], R33 ;  /* 0x000010211a009986 */ /* 0x0001e2000c101110 */
[----:B------:R-:W-:-:S03]  /*c6a0*/  ISETP.LT.OR P1, PT, R41, 0x19, !P2 ;  /* 0x000000192900780c */ /* 0x000fc60005721670 */
[----:B------:R4:W-:Y:S01]  /*c6b0*/  @!P6 STG.E.U8 desc[UR16][R24.64+0x18], R37 ;  /* 0x000018251800e986 */ /* 0x0009e2000c101110 */
[----:B------:R-:W-:Y:S01]  /*c6c0*/  ISETP.LT.OR P6, PT, R41, 0x1a, !P2 ;  /* 0x0000001a2900780c */ /* 0x000fe200057c1670 */
[----:B------:R-:W-:Y:S01]  /*c6d0*/  FMUL R211, R211, UR20 ;  /* 0x00000014d3d37c20 */ /* 0x000fe20008400000 */
        /* <DEDUP_REMOVED lines=16> */
[----:B----4-:R-:W-:Y:S01]  /*c7e0*/  F2FP.SATFINITE.E5M2.F32.PACK_AB_MERGE_C R37, RZ, R208, RZ ;  /* 0x000000d0ff25723e */ /* 0x010fe200048060ff */
        /* <DEDUP_REMOVED lines=42> */
[----:B------:R-:W-:Y:S02]  /*ca90*/  FMUL R196, R196, UR20 ;  /* 0x00000014c4c47c20 */ /* 0x000fe40008400000 */
[----:B------:R-:W3:Y:S01]  /*caa0*/  LDL.LU R225, [R1+0x10] ;  /* 0x0000100001e17983 */ /* 0x000ee20000300800 */
[----:B------:R-:W-:-:S03]  /*cab0*/  F2FP.SATFINITE.E5M2.F32.PACK_AB_MERGE_C R197, RZ, R197, RZ ;  /* 0x000000c5ffc5723e */ /* 0x000fc600048060ff */
[----:B------:R-:W2:Y:S01]  /*cac0*/  LDL.LU R226, [R1+0xc] ;  /* 0x00000c0001e27983 */ /* 0x000ea20000300800 */
[----:B0-----:R-:W-:-:S03]  /*cad0*/  F2FP.SATFINITE.E5M2.F32.PACK_AB_MERGE_C R33, RZ, R198, RZ ;  /* 0x000000c6ff21723e */ /* 0x001fc600048060ff */
[----:B------:R-:W3:Y:S01]  /*cae0*/  LDL.LU R224, [R1+0x8] ;  /* 0x0000080001e07983 */ /* 0x000ee20000300800 */
[----:B----4-:R-:W-:-:S03]  /*caf0*/  F2FP.SATFINITE.E5M2.F32.PACK_AB_MERGE_C R37, RZ, R196, RZ ;  /* 0x000000c4ff25723e */ /* 0x010fc600048060ff */
[----:B------:R-:W4:Y:S04]  /*cb00*/  LDL.LU R223, [R1] ;  /* 0x0000000001df7983 */ /* 0x000f280000300800 */
[----:B------:R-:W2:Y:S04]  /*cb10*/  LDL.LU R222, [R1+0x18] ;  /* 0x0000180001de7983 */ /* 0x000ea80000300800 */
[----:B------:R-:W2:Y:S01]  /*cb20*/  LDL.LU R220, [R1+0x4] ;  /* 0x0000040001dc7983 */ /* 0x000ea20000300800 */
[----:B------:R-:W-:Y:S01]  /*cb30*/  FMUL R195, R195, UR20 ;  /* 0x00000014c3c37c20 */ /* 0x000fe20008400000 */
[----:B------:R-:W-:Y:S01]  /*cb40*/  FMUL R194, R194, UR20 ;  /* 0x00000014c2c27c20 */ /* 0x000fe20008400000 */
[----:B------:R-:W-:Y:S01]  /*cb50*/  FMUL R193, R193, UR20 ;  /* 0x00000014c1c17c20 */ /* 0x000fe20008400000 */
[----:B------:R-:W-:Y:S01]  /*cb60*/  @!P3 STG.E.U8 desc[UR16][R24.64+0x39], R197 ;  /* 0x000039c51800b986 */ /* 0x000fe2000c101110 */
[----:B------:R-:W-:Y:S01]  /*cb70*/  ISETP.LT.OR P3, PT, R41, 0x3a, !P2 ;  /* 0x0000003a2900780c */ /* 0x000fe20005761670 */
[----:B------:R-:W-:Y:S01]  /*cb80*/  FMUL R191, R191, UR20 ;  /* 0x00000014bfbf7c20 */ /* 0x000fe20008400000 */
[----:B------:R-:W-:Y:S01]  /*cb90*/  F2FP.SATFINITE.E5M2.F32.PACK_AB_MERGE_C R195, RZ, R195, RZ ;  /* 0x000000c3ffc3723e */ /* 0x000fe200048060ff */
[----:B------:R0:W-:Y:S01]  /*cba0*/  @!P1 STG.E.U8 desc[UR16][R24.64+0x38], R33 ;  /* 0x0000382118009986 */ /* 0x0001e2000c101110 */
[C---:B------:R-:W-:Y:S01]  /*cbb0*/  ISETP.LT.OR P1, PT, R41.reuse, 0x41, !P5 ;  /* 0x000000412900780c */ /* 0x040fe20006f21670 */
[----:B------:R-:W-:Y:S01]  /*cbc0*/  FMUL R192, R192, UR20 ;  /* 0x00000014c0c07c20 */ /* 0x000fe20008400000 */
[----:B-1----:R-:W-:Y:S01]  /*cbd0*/  F2FP.SATFINITE.E5M2.F32.PACK_AB_MERGE_C R35, RZ, R194, RZ ;  /* 0x000000c2ff23723e */ /* 0x002fe200048060ff */
[----:B------:R1:W-:Y:S01]  /*cbe0*/  @!P6 STG.E.U8 desc[UR16][R26.64+0x38], R37 ;  /* 0x000038251a00e986 */ /* 0x0003e2000c101110 */
[----:B------:R-:W-:Y:S01]  /*cbf0*/  ISETP.LT.OR P6, PT, R41, 0x42, !P5 ;  /* 0x000000422900780c */ /* 0x000fe20006fc1670 */
[----:B------:R-:W-:Y:S01]  /*cc00*/  FMUL R190, R190, UR20 ;  /* 0x00000014bebe7c20 */ /* 0x000fe20008400000 */
[----:B------:R-:W-:Y:S01]  /*cc10*/  F2FP.SATFINITE.E5M2.F32.PACK_AB_MERGE_C R193, RZ, R193, RZ ;  /* 0x000000c1ffc1723e */ /* 0x000fe200048060ff */
[----:B------:R-:W-:Y:S01]  /*cc20*/  FMUL R189, R189, UR20 ;  /* 0x00000014bdbd7c20 */ /* 0x000fe20008400000 */
[----:B------:R-:W-:Y:S01]  /*cc30*/  F2FP.SATFINITE.E5M2.F32.PACK_AB_MERGE_C R191, RZ, R191, RZ ;  /* 0x000000bfffbf723e */ /* 0x000fe200048060ff */
[----:B------:R-:W-:Y:S01]  /*cc40*/  @!P3 STG.E.U8 desc[UR16][R26.64+0x39], R195 ;  /* 0x000039c31a00b986 */ /* 0x000fe2000c101110 */
[C---:B------:R-:W-:Y:S01]  /*cc50*/  ISETP.LT.OR P3, PT, R41.reuse, 0x42, !P2 ;  /* 0x000000422900780c */ /* 0x040fe20005761670 */
[----:B------:R-:W-:Y:S01]  /*cc60*/  FMUL R188, R188, UR20 ;  /* 0x00000014bcbc7c20 */ /* 0x000fe20008400000 */
[----:B0-----:R-:W-:Y:S01]  /*cc70*/  F2FP.SATFINITE.E5M2.F32.PACK_AB_MERGE_C R33, RZ, R192, RZ ;  /* 0x000000c0ff21723e */ /* 0x001fe200048060ff */
[----:B------:R0:W-:Y:S01]  /*cc80*/  @!P1 STG.E.U8 desc[UR16][R24.64+0x40], R35 ;  /* 0x0000402318009986 */ /* 0x0001e2000c101110 */
[----:B------:R-:W-:Y:S01]  /*cc90*/  ISETP.LT.OR P1, PT, R41, 0x41, !P2 ;  /* 0x000000412900780c */ /* 0x000fe20005721670 */
[----:B------:R-:W-:Y:S01]  /*cca0*/  FMUL R187, R187, UR20 ;  /* 0x00000014bbbb7c20 */ /* 0x000fe20008400000 */
[----:B-1----:R-:W-:Y:S01]  /*ccb0*/  F2FP.SATFINITE.E5M2.F32.PACK_AB_MERGE_C R37, RZ, R190, RZ ;  /* 0x000000beff25723e */ /* 0x002fe200048060ff */
[----:B------:R-:W-:Y:S01]  /*ccc0*/  @!P6 STG.E.U8 desc[UR16][R24.64+0x41], R193 ;  /* 0x000041c11800e986 */ /* 0x000fe2000c101110 */
        /* <DEDUP_REMOVED lines=12> */
[----:B------:R-:W-:Y:S01]  /*cd90*/  F2FP.SATFINITE.E5M2.F32.PACK_AB_MERGE_C R185, RZ, R185, RZ ;  /* 0x000000b9ffb9723e */ /* 0x000fe200048060ff */
[----:B------:R1:W-:Y:S01]  /*cda0*/  @!P6 STG.E.U8 desc[UR16][R24.64+0x48], R37 ;  /* 0x000048251800e986 */ /* 0x0003e2000c101110 */
[----:B------:R-:W-:Y:S01]  /*cdb0*/  ISETP.LT.OR P6, PT, R41, 0x4a, !P2 ;  /* 0x0000004a2900780c */ /* 0x000fe200057c1670 */
[----:B------:R-:W-:Y:S01]  /*cdc0*/  FMUL R182, R182, UR20 ;  /* 0x00000014b6b67c20 */ /* 0x000fe20008400000 */
[----:B------:R-:W-:Y:S01]  /*cdd0*/  FMUL R181, R181, UR20 ;  /* 0x00000014b5b57c20 */ /* 0x000fe20008400000 */
[----:B------:R-:W-:Y:S01]  /*cde0*/  F2FP.SATFINITE.E5M2.F32.PACK_AB_MERGE_C R183, RZ, R183, RZ ;  /* 0x000000b7ffb7723e */ /* 0x000fe200048060ff */
[----:B------:R-:W-:Y:S01]  /*cdf0*/  FMUL R180, R180, UR20 ;  /* 0x00000014b4b47c20 */ /* 0x000fe20008400000 */
[----:B------:R-:W-:Y:S01]  /*ce00*/  @!P3 STG.E.U8 desc[UR16][R24.64+0x49], R189 ;  /* 0x000049bd1800b986 */ /* 0x000fe2000c101110 */
[----:B------:R-:W-:Y:S01]  /*ce10*/  ISETP.LT.OR P3, PT, R41, 0x52, !P5 ;  /* 0x000000522900780c */ /* 0x000fe20006f61670 */
[----:B------:R-:W-:Y:S01]  /*ce20*/  FMUL R179, R179, UR20 ;  /* 0x00000014b3b37c20 */ /* 0x000fe20008400000 */
[----:B0-----:R-:W-:Y:S01]  /*ce30*/  F2FP.SATFINITE.E5M2.F32.PACK_AB_MERGE_C R33, RZ, R186, RZ ;  /* 0x000000baff21723e */ /* 0x001fe200048060ff */
[----:B------:R0:W-:Y:S01]  /*ce40*/  @!P1 STG.E.U8 desc[UR16][R26.64+0x48], R35 ;  /* 0x000048231a009986 */ /* 0x0001e2000c101110 */
[C---:B------:R-:W-:Y:S01]  /*ce50*/  ISETP.LT.OR P1, PT, R41.reuse, 0x51, !P5 ;  /* 0x000000512900780c */ /* 0x040fe20006f21670 */
        /* <DEDUP_REMOVED lines=13> */
[C---:B------:R-:W-:Y:S01]  /*cf30*/  ISETP.LT.OR P1, PT, R41.reuse, 0x59, !P5 ;  /* 0x000000592900780c */ /* 0x040fe20006f21670 */
[----:B------:R-:W-:Y:S01]  /*cf40*/  FMUL R174, R174, UR20 ;  /* 0x00000014aeae7c20 */ /* 0x000fe20008400000 */
[----:B------:R-:W-:Y:S01]  /*cf50*/  F2FP.SATFINITE.E5M2.F32.PACK_AB_MERGE_C R177, RZ, R177, RZ ;  /* 0x000000b1ffb1723e */ /* 0x000fe200048060ff */
[----:B------:R1:W-:Y:S01]  /*cf60*/  @!P6 STG.E.U8 desc[UR16][R26.64+0x50], R37 ;  /* 0x000050251a00e986 */ /* 0x0003e2000c101110 */
[----:B------:R-:W-:Y:S01]  /*cf70*/  ISETP.LT.OR P6, PT, R41, 0x5a, !P5 ;  /* 0x0000005a2900780c */ /* 0x000fe20006fc1670 */
[----:B------:R-:W-:Y:S01]  /*cf80*/  FMUL R173, R173, UR20 ;  /* 0x00000014adad7c20 */ /* 0x000fe20008400000 */
[----:B------:R-:W-:Y:S01]  /*cf90*/  F2FP.SATFINITE.E5M2.F32.PACK_AB_MERGE_C R175, RZ, R175, RZ ;  /* 0x000000afffaf723e */ /* 0x000fe200048060ff */
[----:B------:R-:W-:Y:S01]  /*cfa0*/  FMUL R172, R172, UR20 ;  /* 0x00000014acac7c20 */ /* 0x000fe20008400000 */
[----:B------:R-:W-:Y:S01]  /*cfb0*/  FMUL R171, R171, UR20 ;  /* 0x00000014abab7c20 */ /* 0x000fe20008400000 */
        /* <DEDUP_REMOVED lines=42> */
[----:B------:R1:W-:Y:S01]  /*d260*/  @!P3 STG.E.U8 desc[UR16][R24.64+0x68], R33 ;  /* 0x000068211800b986 */ /* 0x0003e2000c101110 */
[----:B------:R-:W-:Y:S01]  /*d270*/  ISETP.LT.OR P3, PT, R41, 0x6a, !P2 ;  /* 0x0000006a2900780c */ /* 0x000fe20005761670 */
[----:B------:R-:W-:Y:S01]  /*d280*/  FMUL R158, R158, UR20 ;  /* 0x000000149e9e7c20 */ /* 0x000fe20008400000 */
[----:B0-----:R-:W-:Y:S01]  /*d290*/  F2FP.SATFINITE.E5M2.F32.PACK_AB_MERGE_C R35, RZ, R170, RZ ;  /* 0x000000aaff23723e */ /* 0x001fe200048060ff */
[----:B------:R-:W-:Y:S01]  /*d2a0*/  FMUL R157, R157, UR20 ;  /* 0x000000149d9d7c20 */ /* 0x000fe20008400000 */
[----:B------:R-:W-:Y:S01]  /*d2b0*/  F2FP.SATFINITE.E5M2.F32.PACK_AB_MERGE_C R159, RZ, R159, RZ ;  /* 0x0000009fff9f723e */ /* 0x000fe200048060ff */
[----:B------:R-:W-:Y:S01]  /*d2c0*/  FMUL R156, R156, UR20 ;  /* 0x000000149c9c7c20 */ /* 0x000fe20008400000 */
[----:B------:R-:W-:Y:S01]  /*d2d0*/  FMUL R155, R155, UR20 ;  /* 0x000000149b9b7c20 */ /* 0x000fe20008400000 */
[----:B------:R-:W-:Y:S01]  /*d2e0*/  @!P6 STG.E.U8 desc[UR16][R24.64+0x69], R173 ;  /* 0x000069ad1800e986 */ /* 0x000fe2000c101110 */
[----:B------:R-:W-:Y:S01]  /*d2f0*/  ISETP.LT.OR P6, PT, R41, 0x71, !P5 ;  /* 0x000000712900780c */ /* 0x000fe20006fc1670 */
[----:B------:R-:W-:Y:S01]  /*d300*/  FMUL R153, R153, UR20 ;  /* 0x0000001499997c20 */ /* 0x000fe20008400000 */
[----:B------:R-:W-:Y:S01]  /*d310*/  F2FP.SATFINITE.E5M2.F32.PACK_AB_MERGE_C R157, RZ, R157, RZ ;  /* 0x0000009dff9d723e */ /* 0x000fe200048060ff */
[----:B------:R-:W-:Y:S01]  /*d320*/  @!P1 STG.E.U8 desc[UR16][R26.64+0x68], R37 ;  /* 0x000068251a009986 */ /* 0x000fe2000c101110 */
        /* <DEDUP_REMOVED lines=12> */
[----:B------:R-:W-:Y:S01]  /*d3f0*/  FMUL R21, R21, UR20 ;  /* 0x0000001415157c20 */ /* 0x000fe20008400000 */
[----:B------:R-:W-:Y:S01]  /*d400*/  @!P1 STG.E.U8 desc[UR16][R24.64+0x71], R169 ;  /* 0x000071a918009986 */ /* 0x000fe2000c101110 */
[----:B------:R-:W-:Y:S01]  /*d410*/  ISETP.LT.OR P1, PT, R41, 0x79, !P5 ;  /* 0x000000792900780c */ /* 0x000fe20006f21670 */
[----:B------:R-:W-:Y:S01]  /*d420*/  FMUL R19, R19, UR20 ;  /* 0x0000001413137c20 */ /* 0x000fe20008400000 */
[C---:B------:R-:W-:Y:S01]  /*d430*/  ISETP.LT.OR P5, PT, R41.reuse, 0x7a, !P5 ;  /* 0x0000007a2900780c */ /* 0x040fe20006fa1670 */
[----:B------:R1:W-:Y:S01]  /*d440*/  @!P3 STG.E.U8 desc[UR16][R26.64+0x70], R33 ;  /* 0x000070211a00b986 */ /* 0x0003e2000c101110 */
[C---:B------:R-:W-:Y:S01]  /*d450*/  ISETP.LT.OR P3, PT, R41.reuse, 0x79, !P2 ;  /* 0x000000792900780c */ /* 0x040fe20005761670 */
[----:B------:R-:W-:Y:S01]  /*d460*/  FMUL R20, R20, UR20 ;  /* 0x0000001414147c20 */ /* 0x000fe20008400000 */
[----:B------:R-:W-:Y:S01]  /*d470*/  ISETP.LT.OR P2, PT, R41, 0x7a, !P2 ;  /* 0x0000007a2900780c */ /* 0x000fe20005741670 */
[----:B------:R-:W-:Y:S01]  /*d480*/  FMUL R18, R18, UR20 ;  /* 0x0000001412127c20 */ /* 0x000fe20008400000 */
[----:B0-----:R-:W-:Y:S01]  /*d490*/  F2FP.SATFINITE.E5M2.F32.PACK_AB_MERGE_C R35, RZ, R166, RZ ;  /* 0x000000a6ff23723e */ /* 0x001fe200048060ff */
[----:B------:R-:W-:Y:S01]  /*d4a0*/  @!P6 STG.E.U8 desc[UR16][R26.64+0x71], R167 ;  /* 0x000071a71a00e986 */ /* 0x000fe2000c101110 */
[----:B------:R-:W-:Y:S01]  /*d4b0*/  F2FP.SATFINITE.E5M2.F32.PACK_AB_MERGE_C R23, RZ, R23, RZ ;  /* 0x00000017ff17723e */ /* 0x000fe200048060ff */
[----:B------:R-:W-:Y:S01]  /*d4c0*/  FMUL R17, R17, UR20 ;  /* 0x0000001411117c20 */ /* 0x000fe20008400000 */
[----:B------:R-:W-:Y:S01]  /*d4d0*/  F2FP.SATFINITE.E5M2.F32.PACK_AB_MERGE_C R21, RZ, R21, RZ ;  /* 0x00000015ff15723e */ /* 0x000fe200048060ff */
[----:B------:R0:W-:Y:S01]  /*d4e0*/  @!P1 STG.E.U8 desc[UR16][R24.64+0x78], R35 ;  /* 0x0000782318009986 */ /* 0x0001e2000c101110 */
[----:B------:R-:W-:Y:S01]  /*d4f0*/  ISETP.GE.AND P1, PT, R42, 0x81, PT ;  /* 0x000000812a00780c */ /* 0x000fe20003f26270 */
[----:B------:R-:W-:Y:S01]  /*d500*/  FMUL R16, R16, UR20 ;  /* 0x0000001410107c20 */ /* 0x000fe20008400000 */
[----:B-1----:R-:W-:Y:S01]  /*d510*/  F2FP.SATFINITE.E5M2.F32.PACK_AB_MERGE_C R33, RZ, R164, RZ ;  /* 0x000000a4ff21723e */ /* 0x002fe200048060ff */
[----:B------:R1:W-:Y:S01]  /*d520*/  @!P5 STG.E.U8 desc[UR16][R24.64+0x79], R165 ;  /* 0x000079a51800d986 */ /* 0x0003e2000c101110 */
[----:B------:R-:W-:Y:S01]  /*d530*/  ISETP.LT.OR P5, PT, R41, 0x1, !P1 ;  /* 0x000000012900780c */ /* 0x000fe20004fa1670 */
[----:B------:R-:W-:Y:S01]  /*d540*/  FMUL R15, R15, UR20 ;  /* 0x000000140f0f7c20 */ /* 0x000fe20008400000 */
[----:B------:R-:W-:Y:S01]  /*d550*/  ISETP.LT.OR P6, PT, R41, 0x2, !P1 ;  /* 0x000000022900780c */ /* 0x000fe20004fc1670 */
[----:B------:R1:W-:Y:S01]  /*d560*/  @!P3 STG.E.U8 desc[UR16][R26.64+0x78], R33 ;  /* 0x000078211a00b986 */ /* 0x0003e2000c101110 */
[----:B------:R-:W-:Y:S01]  /*d570*/  ISETP.GE.AND P3, PT, R42, 0x89, PT ;  /* 0x000000892a00780c */ /* 0x000fe20003f66270 */
[----:B------:R-:W-:Y:S01]  /*d580*/  FMUL R13, R13, UR20 ;  /* 0x000000140d0d7c20 */ /* 0x000fe20008400000 */
[----:B------:R-:W-:Y:S01]  /*d590*/  F2FP.SATFINITE.E5M2.F32.PACK_AB_MERGE_C R19, RZ, R19, RZ ;  /* 0x00000013ff13723e */ /* 0x000fe200048060ff */
[----:B------:R1:W-:Y:S01]  /*d5a0*/  @!P2 STG.E.U8 desc[UR16][R26.64+0x79], R163 ;  /* 0x000079a31a00a986 */ /* 0x0003e2000c101110 */
[----:B0-----:R-:W-:Y:S01]  /*d5b0*/  F2FP.SATFINITE.E5M2.F32.PACK_AB_MERGE_C R35, RZ, R162, RZ ;  /* 0x000000a2ff23723e */ /* 0x001fe200048060ff */
[----:B------:R-:W-:Y:S01]  /*d5c0*/  FMUL R14, R14, UR20 ;  /* 0x000000140e0e7c20 */ /* 0x000fe20008400000 */
[C---:B------:R-:W-:Y:S01]  /*d5d0*/  ISETP.LT.OR P2, PT, R41.reuse, 0x1, !P3 ;  /* 0x000000012900780c */ /* 0x040fe20005f41670 */
[----:B------:R-:W-:Y:S01]  /*d5e0*/  FMUL R12, R12, UR20 ;  /* 0x000000140c0c7c20 */ /* 0x000fe20008400000 */
[----:B-1----:R-:W-:Y:S01]  /*d5f0*/  F2FP.SATFINITE.E5M2.F32.PACK_AB_MERGE_C R25, RZ, R160, RZ ;  /* 0x000000a0ff19723e */ /* 0x002fe200048060ff */
[----:B------:R-:W-:Y:S01]  /*d600*/  @!P5 STG.E.U8 desc[UR16][R30.64], R35 ;  /* 0x000000231e00d986 */ /* 0x000fe2000c101110 */
[----:B------:R-:W-:Y:S01]  /*d610*/  ISETP.LT.OR P5, PT, R41, 0x2, !P3 ;  /* 0x000000022900780c */ /* 0x000fe20005fa1670 */
[----:B------:R-:W-:Y:S01]  /*d620*/  FMUL R11, R11, UR20 ;  /* 0x000000140b0b7c20 */ /* 0x000fe20008400000 */
[----:B------:R-:W-:Y:S01]  /*d630*/  F2FP.SATFINITE.E5M2.F32.PACK_AB_MERGE_C R33, RZ, R156, RZ ;  /* 0x0000009cff21723e */ /* 0x000fe200048060ff */
        /* <DEDUP_REMOVED lines=9> */
[----:B------:R-:W-:Y:S01]  /*d6d0*/  F2FP.SATFINITE.E5M2.F32.PACK_AB_MERGE_C R15, RZ, R15, RZ ;  /* 0x0000000fff0f723e */ /* 0x000fe200048060ff */
[----:B------:R-:W-:Y:S01]  /*d6e0*/  @!P5 STG.E.U8 desc[UR16][R28.64+0x1], R159 ;  /* 0x0000019f1c00d986 */ /* 0x000fe2000c101110 */
        /* <DEDUP_REMOVED lines=8> */
[----:B0-----:R-:W-:Y:S01]  /*d770*/  F2FP.SATFINITE.E5M2.F32.PACK_AB_MERGE_C R25, RZ, R154, RZ ;  /* 0x0000009aff19723e */ /* 0x001fe200048060ff */
[----:B------:R-:W-:Y:S01]  /*d780*/  FMUL R3, R3, UR20 ;  /* 0x0000001403037c20 */ /* 0x000fe20008400000 */
[----:B------:R-:W-:Y:S01]  /*d790*/  F2FP.SATFINITE.E5M2.F32.PACK_AB_MERGE_C R9, RZ, R9, RZ ;  /* 0x00000009ff09723e */ /* 0x000fe200048060ff */
[----:B------:R-:W-:Y:S01]  /*d7a0*/  FMUL R4, R4, UR20 ;  /* 0x0000001404047c20 */ /* 0x000fe20008400000 */
[----:B------:R-:W-:Y:S01]  /*d7b0*/  F2FP.SATFINITE.E5M2.F32.PACK_AB_MERGE_C R7, RZ, R7, RZ ;  /* 0x00000007ff07723e */ /* 0x000fe200048060ff */
[----:B------:R-:W-:Y:S01]  /*d7c0*/  @!P5 STG.E.U8 desc[UR16][R30.64+0x9], R157 ;  /* 0x0000099d1e00d986 */ /* 0x000fe2000c101110 */
[C---:B------:R-:W-:Y:S01]  /*d7d0*/  ISETP.LT.OR P5, PT, R41.reuse, 0x12, !P1 ;  /* 0x000000122900780c */ /* 0x040fe20004fa1670 */
[----:B-----5:R-:W-:Y:S01]  /*d7e0*/  FMUL R0, R0, UR20 ;  /* 0x0000001400007c20 */ /* 0x020fe20008400000 */
[----:B-1----:R-:W-:Y:S01]  /*d7f0*/  F2FP.SATFINITE.E5M2.F32.PACK_AB_MERGE_C R27, RZ, R152, RZ ;  /* 0x00000098ff1b723e */ /* 0x002fe200048060ff */
[----:B------:R0:W-:Y:S01]  /*d800*/  @!P2 STG.E.U8 desc[UR16][R28.64+0x8], R33 ;  /* 0x000008211c00a986 */ /* 0x0001e2000c101110 */
[C---:B------:R-:W-:Y:S01]  /*d810*/  ISETP.LT.OR P2, PT, R41.reuse, 0x11, !P1 ;  /* 0x000000112900780c */ /* 0x040fe20004f41670 */
[----:B------:R-:W-:Y:S01]  /*d820*/  FMUL R2, R2, UR20 ;  /* 0x0000001402027c20 */ /* 0x000fe20008400000 */
[----:B------:R-:W-:Y:S01]  /*d830*/  F2FP.SATFINITE.E5M2.F32.PACK_AB_MERGE_C R5, RZ, R5, RZ ;  /* 0x00000005ff05723e */ /* 0x000fe200048060ff */
[----:B------:R-:W-:Y:S01]  /*d840*/  @!P6 STG.E.U8 desc[UR16][R28.64+0x9], R155 ;  /* 0x0000099b1c00e986 */ /* 0x000fe2000c101110 */
[----:B------:R-:W-:-:S05]  /*d850*/  ISETP.LT.OR P6, PT, R41, 0x11, !P3 ;  /* 0x000000112900780c */ /* 0x000fca0005fc1670 */
[----:B------:R-:W-:Y:S01]  /*d860*/  @!P5 STG.E.U8 desc[UR16][R30.64+0x11], R153 ;  /* 0x000011991e00d986 */ /* 0x000fe2000c101110 */
[C---:B------:R-:W-:Y:S02]  /*d870*/  ISETP.LT.OR P5, PT, R41.reuse, 0x12, !P3 ;  /* 0x000000122900780c */ /* 0x040fe40005fa1670 */
[----:B0-----:R-:W-:Y:S01]  /*d880*/  F2FP.SATFINITE.E5M2.F32.PACK_AB_MERGE_C R33, RZ, R22, RZ ;  /* 0x00000016ff21723e */ /* 0x001fe200048060ff */
[----:B------:R0:W-:Y:S01]  /*d890*/  @!P2 STG.E.U8 desc[UR16][R30.64+0x10], R25 ;  /* 0x000010191e00a986 */ /* 0x0001e2000c101110 */
[----:B------:R-:W-:-:S03]  /*d8a0*/  ISETP.LT.OR P2, PT, R41, 0x19, !P1 ;  /* 0x000000192900780c */ /* 0x000fc60004f41670 */
[----:B------:R-:W-:Y:S01]  /*d8b0*/  @!P6 STG.E.U8 desc[UR16][R28.64+0x10], R27 ;  /* 0x0000101b1c00e986 */ /* 0x000fe2000c101110 */
[----:B------:R-:W-:-:S05]  /*d8c0*/  ISETP.LT.OR P6, PT, R41, 0x1a, !P1 ;  /* 0x0000001a2900780c */ /* 0x000fca0004fc1670 */
[----:B------:R1:W-:Y:S01]  /*d8d0*/  @!P5 STG.E.U8 desc[UR16][R28.64+0x11], R23 ;  /* 0x000011171c00d986 */ /* 0x0003e2000c101110 */
[C---:B------:R-:W-:Y:S02]  /*d8e0*/  ISETP.LT.OR P5, PT, R41.reuse, 0x1a, !P3 ;  /* 0x0000001a2900780c */ /* 0x040fe40005fa1670 */
[----:B0-----:R-:W-:Y:S01]  /*d8f0*/  F2FP.SATFINITE.E5M2.F32.PACK_AB_MERGE_C R25, RZ, R20, RZ ;  /* 0x00000014ff19723e */ /* 0x001fe200048060ff */
[----:B------:R-:W-:Y:S01]  /*d900*/  @!P2 STG.E.U8 desc[UR16][R30.64+0x18], R33 ;  /* 0x000018211e00a986 */ /* 0x000fe2000c101110 */
[----:B------:R-:W-:-:S03]  /*d910*/  ISETP.LT.OR P2, PT, R41, 0x19, !P3 ;  /* 0x000000192900780c */ /* 0x000fc60005f41670 */
[----:B------:R0:W-:Y:S01]  /*d920*/  @!P6 STG.E.U8 desc[UR16][R30.64+0x19], R21 ;  /* 0x000019151e00e986 */ /* 0x0001e2000c101110 */
[----:B------:R-:W-:Y:S02]  /*d930*/  ISETP.LT.OR P6, PT, R41, 0x21, !P1 ;  /* 0x000000212900780c */ /* 0x000fe40004fc1670 */
[----:B-1----:R-:W-:-:S03]  /*d940*/  F2FP.SATFINITE.E5M2.F32.PACK_AB_MERGE_C R23, RZ, R18, RZ ;  /* 0x00000012ff17723e */ /* 0x002fc600048060ff */
[----:B------:R1:W-:Y:S01]  /*d950*/  @!P5 STG.E.U8 desc[UR16][R28.64+0x19], R19 ;  /* 0x000019131c00d986 */ /* 0x0003e2000c101110 */
[----:B------:R-:W-:-:S03]  /*d960*/  ISETP.LT.OR P5, PT, R41, 0x22, !P1 ;  /* 0x000000222900780c */ /* 0x000fc60004fa1670 */
[----:B------:R-:W-:Y:S01]  /*d970*/  @!P2 STG.E.U8 desc[UR16][R28.64+0x18], R25 ;  /* 0x000018191c00a986 */ /* 0x000fe2000c101110 */
[C---:B------:R-:W-:Y:S02]  /*d980*/  ISETP.LT.OR P2, PT, R41.reuse, 0x21, !P3 ;  /* 0x000000212900780c */ /* 0x040fe40005f41670 */
[----:B0-----:R-:W-:Y:S01]  /*d990*/  F2FP.SATFINITE.E5M2.F32.PACK_AB_MERGE_C R21, RZ, R16, RZ ;  /* 0x00000010ff15723e */ /* 0x001fe200048060ff */
[----:B------:R-:W-:Y:S01]  /*d9a0*/  @!P6 STG.E.U8 desc[UR16][R30.64+0x20], R23 ;  /* 0x000020171e00e986 */ /* 0x000fe2000c101110 */
[----:B------:R-:W-:Y:S02]  /*d9b0*/  ISETP.LT.OR P6, PT, R41, 0x22, !P3 ;  /* 0x000000222900780c */ /* 0x000fe40005fc1670 */
[----:B-1----:R-:W-:-:S03]  /*d9c0*/  F2FP.SATFINITE.E5M2.F32.PACK_AB_MERGE_C R19, RZ, R14, RZ ;  /* 0x0000000eff13723e */ /* 0x002fc600048060ff */
[----:B------:R0:W-:Y:S01]  /*d9d0*/  @!P5 STG.E.U8 desc[UR16][R30.64+0x21], R17 ;  /* 0x000021111e00d986 */ /* 0x0001e2000c101110 */
[----:B------:R-:W-:-:S03]  /*d9e0*/  ISETP.LT.OR P5, PT, R41, 0x2a, !P1 ;  /* 0x0000002a2900780c */ /* 0x000fc60004fa1670 */
[----:B------:R-:W-:Y:S01]  /*d9f0*/  @!P2 STG.E.U8 desc[UR16][R28.64+0x20], R21 ;  /* 0x000020151c00a986 */ /* 0x000fe2000c101110 */
[----:B------:R-:W-:-:S03]  /*da00*/  ISETP.LT.OR P2, PT, R41, 0x29, !P1 ;  /* 0x000000292900780c */ /* 0x000fc60004f41670 */
[----:B------:R1:W-:Y:S01]  /*da10*/  @!P6 STG.E.U8 desc[UR16][R28.64+0x21], R15 ;  /* 0x0000210f1c00e986 */ /* 0x0003e2000c101110 */
[----:B------:R-:W-:Y:S02]  /*da20*/  ISETP.LT.OR P6, PT, R41, 0x29, !P3 ;  /* 0x000000292900780c */ /* 0x000fe40005fc1670 */
[----:B0-----:R-:W-:-:S03]  /*da30*/  F2FP.SATFINITE.E5M2.F32.PACK_AB_MERGE_C R17, RZ, R12, RZ ;  /* 0x0000000cff11723e */ /* 0x001fc600048060ff */
[----:B------:R0:W-:Y:S01]  /*da40*/  @!P5 STG.E.U8 desc[UR16][R30.64+0x29], R13 ;  /* 0x0000290d1e00d986 */ /* 0x0001e2000c101110 */
[----:B------:R-:W-:-:S03]  /*da50*/  ISETP.LT.OR P5, PT, R41, 0x2a, !P3 ;  /* 0x0000002a2900780c */ /* 0x000fc60005fa1670 */
[----:B------:R-:W-:Y:S01]  /*da60*/  @!P2 STG.E.U8 desc[UR16][R30.64+0x28], R19 ;  /* 0x000028131e00a986 */ /* 0x000fe2000c101110 */
[C---:B------:R-:W-:Y:S02]  /*da70*/  ISETP.LT.OR P2, PT, R41.reuse, 0x31, !P1 ;  /* 0x000000312900780c */ /* 0x040fe40004f41670 */
[----:B-1----:R-:W-:Y:S01]  /*da80*/  F2FP.SATFINITE.E5M2.F32.PACK_AB_MERGE_C R15, RZ, R10, RZ ;  /* 0x0000000aff0f723e */ /* 0x002fe200048060ff */
[----:B------:R-:W-:Y:S01]  /*da90*/  @!P6 STG.E.U8 desc[UR16][R28.64+0x28], R17 ;  /* 0x000028111c00e986 */ /* 0x000fe2000c101110 */
[----:B------:R-:W-:Y:S02]  /*daa0*/  ISETP.LT.OR P6, PT, R41, 0x32, !P1 ;  /* 0x000000322900780c */ /* 0x000fe40004fc1670 */
[----:B0-----:R-:W-:-:S03]  /*dab0*/  F2FP.SATFINITE.E5M2.F32.PACK_AB_MERGE_C R13, RZ, R8, RZ ;  /* 0x00000008ff0d723e */ /* 0x001fc600048060ff */
        /* <DEDUP_REMOVED lines=9> */
[----:B------:R4:W-:Y:S01]  /*db50*/  @!P2 STG.E.U8 desc[UR16][R28.64+0x30], R13 ;  /* 0x0000300d1c00a986 */ /* 0x0009e2000c101110 */
[C---:B------:R-:W-:Y:S02]  /*db60*/  ISETP.LT.OR P2, PT, R41.reuse, 0x39, !P3 ;  /* 0x000000392900780c */ /* 0x040fe40005f41670 */
[----:B-1----:R-:W-:Y:S01]  /*db70*/  F2FP.SATFINITE.E5M2.F32.PACK_AB_MERGE_C R9, RZ, R4, RZ ;  /* 0x00000004ff09723e */ /* 0x002fe200048060ff */
[----:B------:R1:W-:Y:S01]  /*db80*/  @!P6 STG.E.U8 desc[UR16][R30.64+0x38], R11 ;  /* 0x0000380b1e00e986 */ /* 0x0003e2000c101110 */
[C---:B------:R-:W-:Y:S02]  /*db90*/  ISETP.LT.OR P6, PT, R41.reuse, 0x3a, !P3 ;  /* 0x0000003a2900780c */ /* 0x040fe40005fc1670 */
[----:B0-----:R-:W-:Y:S01]  /*dba0*/  F2FP.SATFINITE.E5M2.F32.PACK_AB_MERGE_C R7, RZ, R2, RZ ;  /* 0x00000002ff07723e */ /* 0x001fe200048060ff */
[----:B---3--:R-:W-:Y:S02]  /*dbb0*/  FMUL R2, R224, UR20 ;  /* 0x00000014e0027c20 */ /* 0x008fe40008400000 */
[----:B------:R0:W-:Y:S01]  /*dbc0*/  @!P5 STG.E.U8 desc[UR16][R30.64+0x39], R5 ;  /* 0x000039051e00d986 */ /* 0x0001e2000c101110 */
[----:B------:R-:W-:-:S02]  /*dbd0*/  ISETP.LT.OR P5, PT, R41, 0x42, !P1 ;  /* 0x000000422900780c */ /* 0x000fc40004fa1670 */
[----:B----4-:R-:W-:Y:S01]  /*dbe0*/  F2FP.SATFINITE.E5M2.F32.PACK_AB_MERGE_C R13, RZ, R3, RZ ;  /* 0x00000003ff0d723e */ /* 0x010fe200048060ff */
[----:B------:R-:W-:Y:S01]  /*dbf0*/  FMUL R3, R223, UR20 ;  /* 0x00000014df037c20 */ /* 0x000fe20008400000 */
[----:B------:R3:W-:Y:S01]  /*dc00*/  @!P2 STG.E.U8 desc[UR16][R28.64+0x38], R9 ;  /* 0x000038091c00a986 */ /* 0x0007e2000c101110 */
[----:B-1----:R-:W-:Y:S01]  /*dc10*/  F2FP.SATFINITE.E5M2.F32.PACK_AB_MERGE_C R11, RZ, R0, RZ ;  /* 0x00000000ff0b723e */ /* 0x002fe200048060ff */
[----:B--2---:R-:W-:Y:S01]  /*dc20*/  FMUL R0, R220, UR20 ;  /* 0x00000014dc007c20 */ /* 0x004fe20008400000 */
[----:B------:R-:W-:Y:S01]  /*dc30*/  ISETP.LT.OR P2, PT, R41, 0x41, !P1 ;  /* 0x000000412900780c */ /* 0x000fe20004f41670 */
[----:B------:R-:W2:Y:S04]  /*dc40*/  LDL.LU R223, [R1+0x1c] ;  /* 0x00001c0001df7983 */ /* 0x000ea80000300800 */
[----:B------:R-:W4:Y:S01]  /*dc50*/  LDL.LU R221, [R1+0x20] ;  /* 0x0000200001dd7983 */ /* 0x000f220000300800 */
[----:B0-----:R-:W-:-:S03]  /*dc60*/  F2FP.SATFINITE.E5M2.F32.PACK_AB_MERGE_C R5, RZ, R3, RZ ;  /* 0x00000003ff05723e */ /* 0x001fc600048060ff */
[----:B------:R-:W4:Y:S01]  /*dc70*/  LDL.LU R224, [R1+0x24] ;  /* 0x0000240001e07983 */ /* 0x000f220000300800 */
[----:B------:R-:W-:Y:S01]  /*dc80*/  FMUL R3, R226, UR20 ;  /* 0x00000014e2037c20 */ /* 0x000fe20008400000 */
[----:B---3--:R-:W-:Y:S01]  /*dc90*/  F2FP.SATFINITE.E5M2.F32.PACK_AB_MERGE_C R9, RZ, R0, RZ ;  /* 0x00000000ff09723e */ /* 0x008fe200048060ff */
[----:B------:R-:W-:Y:S01]  /*dca0*/  FMUL R0, R225, UR20 ;  /* 0x00000014e1007c20 */ /* 0x000fe20008400000 */
[----:B------:R0:W-:Y:S01]  /*dcb0*/  @!P6 STG.E.U8 desc[UR16][R28.64+0x39], R13 ;  /* 0x0000390d1c00e986 */ /* 0x0001e2000c101110 */
[----:B------:R-:W-:-:S03]  /*dcc0*/  ISETP.LT.OR P6, PT, R41, 0x41, !P3 ;  /* 0x000000412900780c */ /* 0x000fc60005fc1670 */
[----:B------:R-:W3:Y:S04]  /*dcd0*/  LDL.LU R226, [R1+0x28] ;  /* 0x0000280001e27983 */ /* 0x000ee80000300800 */
[----:B------:R-:W3:Y:S01]  /*dce0*/  LDL.LU R225, [R1+0x2c] ;  /* 0x00002c0001e17983 */ /* 0x000ee20000300800 */
[----:B0-----:R-:W-:Y:S01]  /*dcf0*/  F2FP.SATFINITE.E5M2.F32.PACK_AB_MERGE_C R13, RZ, R2, RZ ;  /* 0x00000002ff0d723e */ /* 0x001fe200048060ff */
[----:B------:R-:W-:Y:S02]  /*dd00*/  FMUL R2, R227, UR20 ;  /* 0x00000014e3027c20 */ /* 0x000fe40008400000 */
[----:B------:R-:W3:Y:S04]  /*dd10*/  LDL.LU R227, [R1+0x30] ;  /* 0x0000300001e37983 */ /* 0x000ee80000300800 */
[----:B------:R-:W-:Y:S01]  /*dd20*/  @!P5 STG.E.U8 desc[UR16][R30.64+0x41], R11 ;  /* 0x0000410b1e00d986 */ /* 0x000fe2000c101110 */
[----:B------:R-:W-:-:S03]  /*dd30*/  ISETP.LT.OR P5, PT, R41, 0x42, !P3 ;  /* 0x000000422900780c */ /* 0x000fc60005fa1670 */
[----:B------:R0:W-:Y:S01]  /*dd40*/  @!P2 STG.E.U8 desc[UR16][R30.64+0x40], R7 ;  /* 0x000040071e00a986 */ /* 0x0001e2000c101110 */
[----:B------:R-:W-:-:S03]  /*dd50*/  ISETP.LT.OR P2, PT, R41, 0x49, !P1 ;  /* 0x000000492900780c */ /* 0x000fc60004f41670 */
[----:B------:R1:W-:Y:S01]  /*dd60*/  @!P6 STG.E.U8 desc[UR16][R28.64+0x40], R5 ;  /* 0x000040051c00e986 */ /* 0x0003e2000c101110 */
[----:B------:R-:W-:-:S03]  /*dd70*/  ISETP.LT.OR P6, PT, R41, 0x4a, !P1 ;  /* 0x0000004a2900780c */ /* 0x000fc60004fc1670 */
[----:B------:R-:W3:Y:S04]  /*dd80*/  LDL.LU R220, [R1+0x34] ;  /* 0x0000340001dc7983 */ /* 0x000ee80000300800 */
[----:B------:R1:W-:Y:S01]  /*dd90*/  @!P5 STG.E.U8 desc[UR16][R28.64+0x41], R9 ;  /* 0x000041091c00d986 */ /* 0x0003e2000c101110 */
[----:B0-----:R-:W-:Y:S01]  /*dda0*/  F2FP.SATFINITE.E5M2.F32.PACK_AB_MERGE_C R7, RZ, R3, RZ ;  /* 0x00000003ff07723e */ /* 0x001fe200048060ff */
[----:B------:R-:W-:Y:S02]  /*ddb0*/  FMUL R3, R222, UR20 ;  /* 0x00000014de037c20 */ /* 0x000fe40008400000 */
[----:B------:R-:W-:Y:S01]  /*ddc0*/  @!P2 STG.E.U8 desc[UR16][R30.64+0x48], R13 ;  /* 0x0000480d1e00a986 */ /* 0x000fe2000c101110 */
[----:B------:R-:W-:-:S03]  /*ddd0*/  ISETP.LT.OR P2, PT, R41, 0x49, !P3 ;  /* 0x000000492900780c */ /* 0x000fc60005f41670 */
[----:B------:R-:W3:Y:S01]  /*dde0*/  LDL.LU R222, [R1+0x38] ;  /* 0x0000380001de7983 */ /* 0x000ee20000300800 */
[----:B-1----:R-:W-:Y:S02]  /*ddf0*/  F2FP.SATFINITE.E5M2.F32.PACK_AB_MERGE_C R5, RZ, R0, RZ ;  /* 0x00000000ff05723e */ /* 0x002fe400048060ff */
[----:B------:R-:W-:Y:S02]  /*de00*/  F2FP.SATFINITE.E5M2.F32.PACK_AB_MERGE_C R11, RZ, R2, RZ ;  /* 0x00000002ff0b723e */ /* 0x000fe400048060ff */
[----:B------:R-:W-:Y:S01]  /*de10*/  F2FP.SATFINITE.E5M2.F32.PACK_AB_MERGE_C R9, RZ, R3, RZ ;  /* 0x00000003ff09723e */ /* 0x000fe200048060ff */
[----:B------:R0:W-:Y:S04]  /*de20*/  @!P6 STG.E.U8 desc[UR16][R30.64+0x49], R7 ;  /* 0x000049071e00e986 */ /* 0x0001e8000c101110 */
[----:B------:R1:W-:Y:S01]  /*de30*/  @!P2 STG.E.U8 desc[UR16][R28.64+0x48], R5 ;  /* 0x000048051c00a986 */ /* 0x0003e2000c101110 */
[----:B--2---:R-:W-:-:S03]  /*de40*/  FMUL R0, R223, UR20 ;  /* 0x00000014df007c20 */ /* 0x004fc60008400000 */
[----:B------:R-:W2:Y:S01]  /*de50*/  LDL.LU R223, [R1+0x3c] ;  /* 0x00003c0001df7983 */ /* 0x000ea20000300800 */
[----:B----4-:R-:W-:Y:S01]  /*de60*/  FMUL R2, R221, UR20 ;  /* 0x00000014dd027c20 */ /* 0x010fe20008400000 */
[----:B0-----:R-:W-:Y:S01]  /*de70*/  F2FP.SATFINITE.E5M2.F32.PACK_AB_MERGE_C R7, RZ, R0, RZ ;  /* 0x00000000ff07723e */ /* 0x001fe200048060ff */
[----:B------:R-:W-:Y:S02]  /*de80*/  FMUL R3, R224, UR20 ;  /* 0x00000014e0037c20 */ /* 0x000fe40008400000 */
[----:B------:R-:W4:Y:S01]  /*de90*/  LDL.LU R224, [R1+0x40] ;  /* 0x0000400001e07983 */ /* 0x000f220000300800 */
[----:B------:R-:W-:Y:S02]  /*dea0*/  F2FP.SATFINITE.E5M2.F32.PACK_AB_MERGE_C R13, RZ, R2, RZ ;  /* 0x00000002ff0d723e */ /* 0x000fe400048060ff */
[----:B-1----:R-:W-:Y:S01]  /*deb0*/  F2FP.SATFINITE.E5M2.F32.PACK_AB_MERGE_C R5, RZ, R3, RZ ;  /* 0x00000003ff05723e */ /* 0x002fe200048060ff */
[----:B---3--:R-:W-:Y:S02]  /*dec0*/  FMUL R0, R226, UR20 ;  /* 0x00000014e2007c20 */ /* 0x008fe40008400000 */
[----:B------:R-:W3:Y:S01]  /*ded0*/  LDL.LU R226, [R1+0x44] ;  /* 0x0000440001e27983 */ /* 0x000ee20000300800 */
[----:B------:R-:W-:-:S03]  /*dee0*/  FMUL R2, R225, UR20 ;  /* 0x00000014e1027c20 */ /* 0x000fc60008400000 */
[----:B------:R-:W3:Y:S01]  /*def0*/  LDL.LU R225, [R1+0x48] ;  /* 0x0000480001e17983 */ /* 0x000ee20000300800 */
[----:B------:R-:W-:-:S03]  /*df00*/  FMUL R3, R227, UR20 ;  /* 0x00000014e3037c20 */ /* 0x000fc60008400000 */
[----:B------:R-:W3:Y:S01]  /*df10*/  LDL.LU R227, [R1+0x4c] ;  /* 0x00004c0001e37983 */ /* 0x000ee20000300800 */
[C---:B------:R-:W-:Y:S02]  /*df20*/  ISETP.LT.OR P5, PT, R41.reuse, 0x4a, !P3 ;  /* 0x0000004a2900780c */ /* 0x040fe40005fa1670 */
[C---:B------:R-:W-:Y:S01]  /*df30*/  ISETP.LT.OR P6, PT, R41.reuse, 0x51, !P1 ;  /* 0x000000512900780c */ /* 0x040fe20004fc1670 */
[----:B------:R-:W3:Y:S01]  /*df40*/  LDL.LU R219, [R1+0x50] ;  /* 0x0000500001db7983 */ /* 0x000ee20000300800 */
[----:B------:R-:W-:-:S03]  /*df50*/  ISETP.LT.OR P2, PT, R41, 0x51, !P3 ;  /* 0x000000512900780c */ /* 0x000fc60005f41670 */
[----:B------:R-:W3:Y:S04]  /*df60*/  LDL.LU R218, [R1+0x54] ;  /* 0x0000540001da7983 */ /* 0x000ee80000300800 */
[----:B------:R-:W3:Y:S04]  /*df70*/  LDL.LU R221, [R1+0x58] ;  /* 0x0000580001dd7983 */ /* 0x000ee80000300800 */
[----:B------:R0:W-:Y:S01]  /*df80*/  @!P5 STG.E.U8 desc[UR16][R28.64+0x49], R11 ;  /* 0x0000490b1c00d986 */ /* 0x0001e2000c101110 */
[----:B------:R-:W-:-:S03]  /*df90*/  ISETP.LT.OR P5, PT, R41, 0x52, !P1 ;  /* 0x000000522900780c */ /* 0x000fc60004fa1670 */
[----:B------:R1:W-:Y:S01]  /*dfa0*/  @!P6 STG.E.U8 desc[UR16][R30.64+0x50], R9 ;  /* 0x000050091e00e986 */ /* 0x0003e2000c101110 */
[----:B------:R-:W-:Y:S02]  /*dfb0*/  ISETP.LT.OR P6, PT, R41, 0x52, !P3 ;  /* 0x000000522900780c */ /* 0x000fe40005fc1670 */
[----:B0-----:R-:W-:-:S07]  /*dfc0*/  F2FP.SATFINITE.E5M2.F32.PACK_AB_MERGE_C R11, RZ, R2, RZ ;  /* 0x00000002ff0b723e */ /* 0x001fce00048060ff */
[----:B------:R0:W-:Y:S01]  /*dfd0*/  @!P5 STG.E.U8 desc[UR16][R30.64+0x51], R7 ;  /* 0x000051071e00d986 */ /* 0x0001e2000c101110 */
[C---:B------:R-:W-:Y:S02]  /*dfe0*/  ISETP.LT.OR P5, PT, R41.reuse, 0x5a, !P1 ;  /* 0x0000005a2900780c */ /* 0x040fe40004fa1670 */
[----:B-1----:R-:W-:Y:S01]  /*dff0*/  F2FP.SATFINITE.E5M2.F32.PACK_AB_MERGE_C R9, RZ, R0, RZ ;  /* 0x00000000ff09723e */ /* 0x002fe200048060ff */
[----:B------:R-:W-:Y:S01]  /*e000*/  @!P2 STG.E.U8 desc[UR16][R28.64+0x50], R13 ;  /* 0x0000500d1c00a986 */ /* 0x000fe2000c101110 */
[C---:B------:R-:W-:Y:S01]  /*e010*/  ISETP.LT.OR P2, PT, R41.reuse, 0x59, !P1 ;  /* 0x000000592900780c */ /* 0x040fe20004f41670 */
[----:B------:R-:W-:Y:S01]  /*e020*/  FMUL R0, R220, UR20 ;  /* 0x00000014dc007c20 */ /* 0x000fe20008400000 */
[----:B------:R-:W-:Y:S01]  /*e030*/  FMUL R2, R222, UR20 ;  /* 0x00000014de027c20 */ /* 0x000fe20008400000 */
[----:B------:R1:W-:Y:S01]  /*e040*/  @!P6 STG.E.U8 desc[UR16][R28.64+0x51], R5 ;  /* 0x000051051c00e986 */ /* 0x0003e2000c101110 */
[----:B------:R-:W-:-:S03]  /*e050*/  ISETP.LT.OR P6, PT, R41, 0x59, !P3 ;  /* 0x000000592900780c */ /* 0x000fc60005fc1670 */
[----:B------:R-:W3:Y:S04]  /*e060*/  LDL.LU R220, [R1+0x5c] ;  /* 0x00005c0001dc7983 */ /* 0x000ee80000300800 */
[----:B------:R-:W3:Y:S01]  /*e070*/  LDL.LU R222, [R1+0x60] ;  /* 0x0000600001de7983 */ /* 0x000ee20000300800 */
[----:B0-----:R-:W-:Y:S02]  /*e080*/  F2FP.SATFINITE.E5M2.F32.PACK_AB_MERGE_C R7, RZ, R3, RZ ;  /* 0x00000003ff07723e */ /* 0x001fe400048060ff */
[----:B-1----:R-:W-:Y:S01]  /*e090*/  F2FP.SATFINITE.E5M2.F32.PACK_AB_MERGE_C R5, RZ, R0, RZ ;  /* 0x00000000ff05723e */ /* 0x002fe200048060ff */
[----:B------:R0:W-:Y:S01]  /*e0a0*/  @!P2 STG.E.U8 desc[UR16][R30.64+0x58], R9 ;  /* 0x000058091e00a986 */ /* 0x0001e2000c101110 */
[----:B------:R-:W-:-:S03]  /*e0b0*/  F2FP.SATFINITE.E5M2.F32.PACK_AB_MERGE_C R13, RZ, R2, RZ ;  /* 0x00000002ff0d723e */ /* 0x000fc600048060ff */
[----:B------:R-:W-:Y:S04]  /*e0c0*/  @!P5 STG.E.U8 desc[UR16][R30.64+0x59], R11 ;  /* 0x0000590b1e00d986 */ /* 0x000fe8000c101110 */
[----:B------:R1:W-:Y:S01]  /*e0d0*/  @!P6 STG.E.U8 desc[UR16][R28.64+0x58], R7 ;  /* 0x000058071c00e986 */ /* 0x0003e2000c101110 */
[----:B--2---:R-:W-:-:S03]  /*e0e0*/  FMUL R3, R223, UR20 ;  /* 0x00000014df037c20 */ /* 0x004fc60008400000 */
[----:B------:R-:W2:Y:S01]  /*e0f0*/  LDL.LU R223, [R1+0x64] ;  /* 0x0000640001df7983 */ /* 0x000ea20000300800 */
[----:B----4-:R-:W-:Y:S01]  /*e100*/  FMUL R0, R224, UR20 ;  /* 0x00000014e0007c20 */ /* 0x010fe20008400000 */
[----:B0-----:R-:W-:Y:S02]  /*e110*/  F2FP.SATFINITE.E5M2.F32.PACK_AB_MERGE_C R9, RZ, R3, RZ ;  /* 0x00000003ff09723e */ /* 0x001fe400048060ff */
[----:B------:R-:W4:Y:S02]  /*e120*/  LDL.LU R224, [R1+0x68] ;  /* 0x0000680001e07983 */ /* 0x000f240000300800 */
        /* <DEDUP_REMOVED lines=8> */
[C---:B------:R-:W-:Y:S02]  /*e1b0*/  ISETP.LT.OR P2, PT, R41.reuse, 0x61, !P1 ;  /* 0x000000612900780c */ /* 0x040fe40004f41670 */
[----:B------:R-:W-:-:S09]  /*e1c0*/  ISETP.LT.OR P6, PT, R41, 0x62, !P1 ;  /* 0x000000622900780c */ /* 0x000fd20004fc1670 */
[----:B------:R0:W-:Y:S01]  /*e1d0*/  @!P5 STG.E.U8 desc[UR16][R28.64+0x59], R5 ;  /* 0x000059051c00d986 */ /* 0x0001e2000c101110 */
[----:B------:R-:W-:-:S03]  /*e1e0*/  ISETP.LT.OR P5, PT, R41, 0x62, !P3 ;  /* 0x000000622900780c */ /* 0x000fc60005fa1670 */
[----:B------:R-:W-:Y:S01]  /*e1f0*/  @!P2 STG.E.U8 desc[UR16][R30.64+0x60], R13 ;  /* 0x0000600d1e00a986 */ /* 0x000fe2000c101110 */
[----:B------:R-:W-:-:S03]  /*e200*/  ISETP.LT.OR P2, PT, R41, 0x61, !P3 ;  /* 0x000000612900780c */ /* 0x000fc60005f41670 */
[----:B------:R1:W-:Y:S01]  /*e210*/  @!P6 STG.E.U8 desc[UR16][R30.64+0x61], R9 ;  /* 0x000061091e00e986 */ /* 0x0003e2000c101110 */
[----:B------:R-:W-:Y:S02]  /*e220*/  ISETP.LT.OR P6, PT, R41, 0x69, !P1 ;  /* 0x000000692900780c */ /* 0x000fe40004fc1670 */
[----:B------:R-:W-:Y:S02]  /*e230*/  F2FP.SATFINITE.E5M2.F32.PACK_AB_MERGE_C R11, RZ, R2, RZ ;  /* 0x00000002ff0b723e */ /* 0x000fe400048060ff */
[----:B0-----:R-:W-:-:S03]  /*e240*/  F2FP.SATFINITE.E5M2.F32.PACK_AB_MERGE_C R5, RZ, R3, RZ ;  /* 0x00000003ff05723e */ /* 0x001fc600048060ff */
[----:B------:R-:W-:Y:S01]  /*e250*/  @!P5 STG.E.U8 desc[UR16][R28.64+0x61], R11 ;  /* 0x0000610b1c00d986 */ /* 0x000fe2000c101110 */
[----:B------:R-:W-:-:S03]  /*e260*/  ISETP.LT.OR P5, PT, R41, 0x6a, !P1 ;  /* 0x0000006a2900780c */ /* 0x000fc60004fa1670 */
[----:B------:R0:W-:Y:S01]  /*e270*/  @!P2 STG.E.U8 desc[UR16][R28.64+0x60], R7 ;  /* 0x000060071c00a986 */ /* 0x0001e2000c101110 */
[----:B------:R-:W-:-:S03]  /*e280*/  ISETP.LT.OR P2, PT, R41, 0x69, !P3 ;  /* 0x000000692900780c */ /* 0x000fc60005f41670 */
[----:B------:R0:W-:Y:S01]  /*e290*/  @!P6 STG.E.U8 desc[UR16][R30.64+0x68], R5 ;  /* 0x000068051e00e986 */ /* 0x0001e2000c101110 */
[----:B------:R-:W-:Y:S01]  /*e2a0*/  ISETP.LT.OR P6, PT, R41, 0x6a, !P3 ;  /* 0x0000006a2900780c */ /* 0x000fe20005fc1670 */
[----:B------:R-:W-:Y:S01]  /*e2b0*/  FMUL R2, R219, UR20 ;  /* 0x00000014db027c20 */ /* 0x000fe20008400000 */
[----:B------:R-:W-:Y:S01]  /*e2c0*/  FMUL R3, R218, UR20 ;  /* 0x00000014da037c20 */ /* 0x000fe20008400000 */
[----:B-1----:R-:W-:-:S03]  /*e2d0*/  F2FP.SATFINITE.E5M2.F32.PACK_AB_MERGE_C R9, RZ, R0, RZ ;  /* 0x00000000ff09723e */ /* 0x002fc600048060ff */
[----:B------:R-:W-:Y:S02]  /*e2e0*/  F2FP.SATFINITE.E5M2.F32.PACK_AB_MERGE_C R13, RZ, R2, RZ ;  /* 0x00000002ff0d723e */ /* 0x000fe400048060ff */
[----:B0-----:R-:W-:Y:S01]  /*e2f0*/  F2FP.SATFINITE.E5M2.F32.PACK_AB_MERGE_C R7, RZ, R3, RZ ;  /* 0x00000003ff07723e */ /* 0x001fe200048060ff */
[----:B------:R0:W-:Y:S01]  /*e300*/  @!P5 STG.E.U8 desc[UR16][R30.64+0x69], R9 ;  /* 0x000069091e00d986 */ /* 0x0001e2000c101110 */
[----:B------:R-:W-:-:S03]  /*e310*/  ISETP.LT.OR P5, PT, R41, 0x71, !P3 ;  /* 0x000000712900780c */ /* 0x000fc60005fa1670 */
[----:B------:R-:W-:Y:S01]  /*e320*/  @!P2 STG.E.U8 desc[UR16][R28.64+0x68], R13 ;  /* 0x0000680d1c00a986 */ /* 0x000fe2000c101110 */
[----:B------:R-:W-:-:S03]  /*e330*/  ISETP.LT.OR P2, PT, R41, 0x71, !P1 ;  /* 0x000000712900780c */ /* 0x000fc60004f41670 */
[----:B------:R1:W-:Y:S01]  /*e340*/  @!P6 STG.E.U8 desc[UR16][R28.64+0x69], R7 ;  /* 0x000069071c00e986 */ /* 0x0003e2000c101110 */
[----:B------:R-:W-:Y:S01]  /*e350*/  ISETP.LT.OR P6, PT, R41, 0x72, !P1 ;  /* 0x000000722900780c */ /* 0x000fe20004fc1670 */
[----:B------:R-:W-:Y:S01]  /*e360*/  FMUL R0, R221, UR20 ;  /* 0x00000014dd007c20 */ /* 0x000fe20008400000 */
[----:B------:R-:W-:Y:S01]  /*e370*/  FMUL R2, R220, UR20 ;  /* 0x00000014dc027c20 */ /* 0x000fe20008400000 */
[----:B------:R-:W-:-:S03]  /*e380*/  FMUL R3, R222, UR20 ;  /* 0x00000014de037c20 */ /* 0x000fc60008400000 */
[----:B------:R-:W-:Y:S02]  /*e390*/  F2FP.SATFINITE.E5M2.F32.PACK_AB_MERGE_C R5, RZ, R0, RZ ;  /* 0x00000000ff05723e */ /* 0x000fe400048060ff */
[----:B------:R-:W-:Y:S02]  /*e3a0*/  F2FP.SATFINITE.E5M2.F32.PACK_AB_MERGE_C R11, RZ, R2, RZ ;  /* 0x00000002ff0b723e */ /* 0x000fe400048060ff */
[----:B0-----:R-:W-:Y:S01]  /*e3b0*/  F2FP.SATFINITE.E5M2.F32.PACK_AB_MERGE_C R9, RZ, R3, RZ ;  /* 0x00000003ff09723e */ /* 0x001fe200048060ff */
[----:B------:R-:W-:Y:S01]  /*e3c0*/  @!P2 STG.E.U8 desc[UR16][R30.64+0x70], R5 ;  /* 0x000070051e00a986 */ /* 0x000fe2000c101110 */
[----:B------:R-:W-:-:S03]  /*e3d0*/  ISETP.LT.OR P2, PT, R41, 0x79, !P1 ;  /* 0x000000792900780c */ /* 0x000fc60004f41670 */
[----:B------:R0:W-:Y:S01]  /*e3e0*/  @!P6 STG.E.U8 desc[UR16][R30.64+0x71], R11 ;  /* 0x0000710b1e00e986 */ /* 0x0001e2000c101110 */
[C---:B------:R-:W-:Y:S02]  /*e3f0*/  ISETP.LT.OR P6, PT, R41.reuse, 0x72, !P3 ;  /* 0x000000722900780c */ /* 0x040fe40005fc1670 */
[C---:B------:R-:W-:Y:S01]  /*e400*/  ISETP.LT.OR P1, PT, R41.reuse, 0x7a, !P1 ;  /* 0x0000007a2900780c */ /* 0x040fe20004f21670 */
[----:B------:R0:W-:Y:S01]  /*e410*/  @!P5 STG.E.U8 desc[UR16][R28.64+0x70], R9 ;  /* 0x000070091c00d986 */ /* 0x0001e2000c101110 */
[C---:B------:R-:W-:Y:S02]  /*e420*/  ISETP.LT.OR P5, PT, R41.reuse, 0x79, !P3 ;  /* 0x000000792900780c */ /* 0x040fe40005fa1670 */
[----:B------:R-:W-:Y:S01]  /*e430*/  ISETP.LT.OR P3, PT, R41, 0x7a, !P3 ;  /* 0x0000007a2900780c */ /* 0x000fe20005f61670 */
[----:B--2---:R-:W-:Y:S01]  /*e440*/  FMUL R0, R223, UR20 ;  /* 0x00000014df007c20 */ /* 0x004fe20008400000 */
[----:B----4-:R-:W-:-:S04]  /*e450*/  FMUL R2, R224, UR20 ;  /* 0x00000014e0027c20 */ /* 0x010fc80008400000 */
[----:B-1----:R-:W-:Y:S01]  /*e460*/  F2FP.SATFINITE.E5M2.F32.PACK_AB_MERGE_C R7, RZ, R0, RZ ;  /* 0x00000000ff07723e */ /* 0x002fe200048060ff */
[----:B---3--:R-:W-:Y:S01]  /*e470*/  FMUL R3, R226, UR20 ;  /* 0x00000014e2037c20 */ /* 0x008fe20008400000 */
[----:B------:R-:W-:Y:S01]  /*e480*/  FMUL R4, R225, UR20 ;  /* 0x00000014e1047c20 */ /* 0x000fe20008400000 */
[----:B0-----:R-:W-:-:S03]  /*e490*/  F2FP.SATFINITE.E5M2.F32.PACK_AB_MERGE_C R11, RZ, R2, RZ ;  /* 0x00000002ff0b723e */ /* 0x001fc600048060ff */
[----:B------:R-:W-:Y:S01]  /*e4a0*/  F2FP.SATFINITE.E5M2.F32.PACK_AB_MERGE_C R3, RZ, R3, RZ ;  /* 0x00000003ff03723e */ /* 0x000fe200048060ff */
[----:B------:R-:W-:Y:S01]  /*e4b0*/  FMUL R5, R227, UR20 ;  /* 0x00000014e3057c20 */ /* 0x000fe20008400000 */
[----:B------:R-:W-:Y:S01]  /*e4c0*/  F2FP.SATFINITE.E5M2.F32.PACK_AB_MERGE_C R9, RZ, R4, RZ ;  /* 0x00000004ff09723e */ /* 0x000fe200048060ff */
[----:B------:R0:W-:Y:S03]  /*e4d0*/  @!P6 STG.E.U8 desc[UR16][R28.64+0x71], R7 ;  /* 0x000071071c00e986 */ /* 0x0001e6000c101110 */
[----:B------:R-:W-:Y:S01]  /*e4e0*/  F2FP.SATFINITE.E5M2.F32.PACK_AB_MERGE_C R5, RZ, R5, RZ ;  /* 0x00000005ff05723e */ /* 0x000fe200048060ff */
[----:B------:R0:W-:Y:S04]  /*e4f0*/  @!P2 STG.E.U8 desc[UR16][R30.64+0x78], R11 ;  /* 0x0000780b1e00a986 */ /* 0x0001e8000c101110 */
[----:B------:R0:W-:Y:S04]  /*e500*/  @!P1 STG.E.U8 desc[UR16][R30.64+0x79], R3 ;  /* 0x000079031e009986 */ /* 0x0001e8000c101110 */
[----:B------:R0:W-:Y:S04]  /*e510*/  @!P5 STG.E.U8 desc[UR16][R28.64+0x78], R9 ;  /* 0x000078091c00d986 */ /* 0x0001e8000c101110 */
[----:B------:R0:W-:Y:S02]  /*e520*/  @!P3 STG.E.U8 desc[UR16][R28.64+0x79], R5 ;  /* 0x000079051c00b986 */ /* 0x0001e4000c101110 */
.L_x_295:
[----:B------:R-:W-:Y:S05]  /*e530*/  BSYNC B0 ;  /* 0x0000000000007941 */ /* 0x000fea0003800000 */
.L_x_37:
[----:B0-----:R-:W2:Y:S04]  /*e540*/  LDL.LU R3, [R1+0x7c] ;  /* 0x00007c0001037983 */ /* 0x001ea80000300800 */
[----:B-----5:R-:W2:Y:S01]  /*e550*/  LDL.LU R2, [R1+0x80] ;  /* 0x0000800001027983 */ /* 0x020ea20000300800 */
[----:B------:R-:W-:Y:S01]  /*e560*/  ULDC UR6, c[0x0][0xc] ;  /* 0x0000030000067ab9 */ /* 0x000fe20000000800 */
[----:B------:R-:W-:Y:S01]  /*e570*/  ULDC UR7, c[0x0][0x10] ;  /* 0x0000040000077ab9 */ /* 0x000fe20000000800 */
[----:B------:R-:W2:Y:S01]  /*e580*/  LDC R5, c[0x0][0x14] ;  /* 0x00000500ff057b82 */ /* 0x000ea20000000800 */
[----:B------:R-:W-:Y:S01]  /*e590*/  UIMAD.WIDE.U32 UR6, UR6, UR7, URZ ;  /* 0x00000007060672a5 */ /* 0x000fe2000f8e003f */
[----:B------:R-:W-:Y:S01]  /*e5a0*/  PRMT R0, RZ, 0x7610, R0 ;  /* 0x00007610ff007816 */ /* 0x000fe20000000000 */
[----:B------:R-:W-:-:S04]  /*e5b0*/  UMOV UR22, 0xffffffff ;  /* 0xffffffff00167882 */ /* 0x000fc80000000000 */
[----:B--2---:R-:W-:-:S04]  /*e5c0*/  IMAD.WIDE.U32 R2, R5, UR6, R2 ;  /* 0x0000000605027c25 */ /* 0x004fc8000f8e0002 */
[----:B------:R-:W-:Y:S01]  /*e5d0*/  IMAD R5, R5, UR7, RZ ;  /* 0x0000000705057c24 */ /* 0x000fe2000f8e02ff */
[----:B------:R-:W-:Y:S01]  /*e5e0*/  ULDC.64 UR6, c[0x0][0x650] ;  /* 0x0001940000067ab9 */ /* 0x000fe20000000a00 */
[----:B------:R-:W-:Y:S01]  /*e5f0*/  IMAD.MOV.U32 R19, RZ, RZ, R2 ;  /* 0x000000ffff137224 */ /* 0x000fe200078e0002 */
[----:B------:R-:W-:Y:S01]  /*e600*/  ISETP.GE.U32.AND P1, PT, R2, UR6, PT ;  /* 0x0000000602007c0c */ /* 0x000fe2000bf26070 */
[----:B------:R-:W-:Y:S02]  /*e610*/  IMAD.IADD R22, R3, 0x1, R5 ;  /* 0x0000000103167824 */ /* 0x000fe400078e0205 */
[----:B------:R-:W-:-:S03]  /*e620*/  IMAD.MOV.U32 R2, RZ, RZ, -0x1 ;  /* 0xffffffffff027424 */ /* 0x000fc600078e00ff */
[----:B------:R0:W-:Y:S01]  /*e630*/  STL [R1+0x7c], R22 ;  /* 0x00007c1601007387 */ /* 0x0001e20000100800 */
[----:B------:R-:W-:-:S03]  /*e640*/  ISETP.GE.U32.AND.EX P1, PT, R22, UR7, PT, P1 ;  /* 0x0000000716007c0c */ /* 0x000fc6000bf26110 */
[----:B------:R0:W-:Y:S04]  /*e650*/  STL [R1+0x80], R19 ;  /* 0x0000801301007387 */ /* 0x0001e80000100800 */
[----:B------:R0:W-:Y:S06]  /*e660*/  STL [R1+0x84], R2 ;  /* 0x0000840201007387 */ /* 0x0001ec0000100800 */
[----:B------:R-:W-:Y:S05]  /*e670*/  @P1 BRA `(.L_x_296) ;  /* 0x00000004006c1947 */ /* 0x000fea0003800000 */
[----:B------:R-:W2:Y:S01]  /*e680*/  S2R R14, SR_CTAID.X ;  /* 0x00000000000e7919 */ /* 0x000ea20000002500 */
[----:B------:R-:W5:Y:S01]  /*e690*/  LDC.64 R8, c[0x0][0x628] ;  /* 0x00018a00ff087b82 */ /* 0x000f620000000a00 */
[----:B------:R-:W-:Y:S01]  /*e6a0*/  ULDC UR6, c[0x0][0x150] ;  /* 0x0000540000067ab9 */ /* 0x000fe20000000800 */
[----:B------:R-:W-:Y:S01]  /*e6b0*/  IMAD.MOV.U32 R6, RZ, RZ, R19 ;  /* 0x000000ffff067224 */ /* 0x000fe200078e0013 */
[----:B------:R-:W0:Y:S01]  /*e6c0*/  S2R R16, SR_CTAID.Y ;  /* 0x0000000000107919 */ /* 0x000e220000002600 */
[----:B------:R-:W-:-:S04]  /*e6d0*/  IMAD.MOV.U32 R7, RZ, RZ, R22 ;  /* 0x000000ffff077224 */ /* 0x000fc800078e0016 */
[----:B------:R-:W0:Y:S08]  /*e6e0*/  LDC R17, c[0x0][0x144] ;  /* 0x00005100ff117b82 */ /* 0x000e300000000800 */
[----:B------:R-:W0:Y:S08]  /*e6f0*/  LDC R10, c[0x0][0x630] ;  /* 0x00018c00ff0a7b82 */ /* 0x000e300000000800 */
[----:B------:R-:W0:Y:S01]  /*e700*/  LDC.64 R12, c[0x0][0x620] ;  /* 0x00018800ff0c7b82 */ /* 0x000e220000000a00 */
[----:B-----5:R-:W-:-:S04]  /*e710*/  ISETP.NE.U32.AND P1, PT, R8, RZ, PT ;  /* 0x000000ff0800720c */ /* 0x020fc80003f25070 */
[----:B------:R-:W-:Y:S02]  /*e720*/  ISETP.NE.AND.EX P1, PT, R9, RZ, PT, P1 ;  /* 0x000000ff0900720c */ /* 0x000fe40003f25310 */
[----:B--2---:R-:W-:-:S05]  /*e730*/  I2FP.F32.U32 R0, R14 ;  /* 0x0000000e00007245 */ /* 0x004fca0000201000 */
[----:B------:R-:W-:-:S04]  /*e740*/  FMUL R0, R0, UR6 ;  /* 0x0000000600007c20 */ /* 0x000fc80008400000 */
[----:B------:R2:W0:Y:S02]  /*e750*/  F2I.U32.TRUNC.NTZ R15, R0 ;  /* 0x00000000000f7305 */ /* 0x000424000020f000 */
[----:B------:R-:W-:Y:S05]  /*e760*/  @!P1 BRA `(.L_x_297) ;  /* 0x0000000000289947 */ /* 0x000fea0003800000 */
[----:B--2---:R-:W2:Y:S02]  /*e770*/  LDC R0, c[0x0][0x634] ;  /* 0x00018d00ff007b82 */ /* 0x004ea40000000800 */
[----:B--2---:R-:W-:-:S05]  /*e780*/  IADD3 R7, P1, R19, R0, RZ ;  /* 0x0000000013077210 */ /* 0x004fca0007f3e0ff */
[----:B------:R-:W-:-:S04]  /*e790*/  IMAD.X R11, RZ, RZ, R22, P1 ;  /* 0x000000ffff0b7224 */ /* 0x000fc800008e0616 */
[----:B0-----:R-:W-:-:S04]  /*e7a0*/  IMAD.WIDE.U32 R2, R11, R8, RZ ;  /* 0x000000080b027225 */ /* 0x001fc800078e00ff */
[----:B------:R-:W-:-:S04]  /*e7b0*/  IMAD.WIDE.U32 R4, P1, R7, R9, R2 ;  /* 0x0000000907047225 */ /* 0x000fc80007820002 */
[----:B------:R-:W-:-:S04]  /*e7c0*/  IMAD.WIDE.U32 R2, R7, R8, RZ ;  /* 0x0000000807027225 */ /* 0x000fc800078e00ff */
[----:B------:R-:W-:Y:S01]  /*e7d0*/  IMAD.X R7, RZ, RZ, RZ, P1 ;  /* 0x000000ffff077224 */ /* 0x000fe200008e06ff */
[----:B------:R-:W-:Y:S01]  /*e7e0*/  IADD3 RZ, P1, R3, R4, RZ ;  /* 0x0000000403ff7210 */ /* 0x000fe20007f3e0ff */
[----:B------:R-:W-:-:S04]  /*e7f0*/  IMAD.MOV.U32 R6, RZ, RZ, R5 ;  /* 0x000000ffff067224 */ /* 0x000fc800078e0005 */
[----:B------:R-:W-:-:S08]  /*e800*/  IMAD.WIDE.U32.X R6, R11, R9, R6, P1 ;  /* 0x000000090b067225 */ /* 0x000fd000008e0406 */
.L_x_297:
[-CC-:B01----:R-:W-:Y:S01]  /*e810*/  SHF.R.U64 R24, R6, R10.reuse, R7.reuse ;  /* 0x0000000a06187219 */ /* 0x183fe20000001207 */
[----:B------:R-:W0:Y:S01]  /*e820*/  LDC.64 R20, c[0x0][0x640] ;  /* 0x00019000ff147b82 */ /* 0x000e220000000a00 */
[----:B--2---:R-:W-:Y:S01]  /*e830*/  SHF.R.U32.HI R0, RZ, R10, R7 ;  /* 0x0000000aff007219 */ /* 0x004fe20000011607 */
[----:B------:R-:W-:Y:S01]  /*e840*/  IMAD.MOV.U32 R2, RZ, RZ, R19 ;  /* 0x000000ffff027224 */ /* 0x000fe200078e0013 */
[----:B------:R-:W-:Y:S01]  /*e850*/  IADD3 R5, P1, RZ, -R24, RZ ;  /* 0x80000018ff057210 */ /* 0x000fe20007f3e0ff */
[----:B------:R-:W-:Y:S01]  /*e860*/  IMAD.MOV R15, RZ, RZ, -R15 ;  /* 0x000000ffff0f7224 */ /* 0x000fe200078e0a0f */
[----:B------:R-:W-:Y:S01]  /*e870*/  ULDC UR6, c[0x0][0x154] ;  /* 0x0000550000067ab9 */ /* 0x000fe20000000800 */
[----:B------:R-:W-:Y:S02]  /*e880*/  IMAD.MOV.U32 R7, RZ, RZ, 0x1 ;  /* 0x00000001ff077424 */ /* 0x000fe400078e00ff */
[----:B------:R-:W1:Y:S01]  /*e890*/  LDC R4, c[0x0][0x618] ;  /* 0x00018600ff047b82 */ /* 0x000e620000000800 */
[----:B------:R-:W-:-:S02]  /*e8a0*/  IMAD.X R3, RZ, RZ, ~R0, P1 ;  /* 0x000000ffff037224 */ /* 0x000fc400008e0e00 */
[----:B------:R-:W-:Y:S02]  /*e8b0*/  IMAD R15, R17, R15, R14 ;  /* 0x0000000f110f7224 */ /* 0x000fe400078e020e */
[-C--:B------:R-:W-:Y:S02]  /*e8c0*/  IMAD R0, R3, R12.reuse, RZ ;  /* 0x0000000c03007224 */ /* 0x080fe400078e02ff */
[----:B------:R-:W-:Y:S01]  /*e8d0*/  IMAD.MOV.U32 R3, RZ, RZ, R22 ;  /* 0x000000ffff037224 */ /* 0x000fe200078e0016 */
[----:B------:R-:W2:Y:S01]  /*e8e0*/  LDC R6, c[0x0][0x608] ;  /* 0x00018200ff067b82 */ /* 0x000ea20000000800 */
[----:B------:R-:W-:-:S04]  /*e8f0*/  IMAD.WIDE.U32 R2, R5, R12, R2 ;  /* 0x0000000c05027225 */ /* 0x000fc800078e0002 */
[----:B------:R-:W-:-:S03]  /*e900*/  IMAD R5, R5, R13, R0 ;  /* 0x0000000d05057224 */ /* 0x000fc600078e0200 */
[----:B------:R-:W5:Y:S01]  /*e910*/  LDC R18, c[0x0][0x658] ;  /* 0x00019600ff127b82 */ /* 0x000f620000000800 */
[----:B------:R-:W-:Y:S01]  /*e920*/  I2FP.F32.U32 R0, R16 ;  /* 0x0000001000007245 */ /* 0x000fe20000201000 */
[----:B------:R-:W-:Y:S01]  /*e930*/  IMAD.IADD R3, R3, 0x1, R5 ;  /* 0x0000000103037824 */ /* 0x000fe200078e0205 */
[----:B0-----:R-:W-:Y:S01]  /*e940*/  ISETP.NE.U32.AND P1, PT, R20, RZ, PT ;  /* 0x000000ff1400720c */ /* 0x001fe20003f25070 */
[----:B------:R-:W-:Y:S02]  /*e950*/  IMAD.MOV.U32 R5, RZ, RZ, -0x1 ;  /* 0xffffffffff057424 */ /* 0x000fe400078e00ff */
[----:B------:R-:W-:Y:S02]  /*e960*/  FMUL R0, R0, UR6 ;  /* 0x0000000600007c20 */ /* 0x000fe40008400000 */
[----:B------:R-:W0:Y:S01]  /*e970*/  LDC R13, c[0x0][0x148] ;  /* 0x00005200ff0d7b82 */ /* 0x000e220000000800 */
[----:B-1----:R-:W-:Y:S01]  /*e980*/  SHF.R.U64 R10, R2, R4, R3 ;  /* 0x00000004020a7219 */ /* 0x002fe20000001203 */
[----:B------:R1:W0:Y:S01]  /*e990*/  F2I.U32.TRUNC.NTZ R12, R0 ;  /* 0x00000000000c7305 */ /* 0x000222000020f000 */
[----:B------:R-:W-:-:S02]  /*e9a0*/  ISETP.NE.AND.EX P1, PT, R21, RZ, PT, P1 ;  /* 0x000000ff1500720c */ /* 0x000fc40003f25310 */
[----:B------:R-:W-:-:S03]  /*e9b0*/  SHF.R.U32.HI R3, RZ, R4, R3 ;  /* 0x00000004ff037219 */ /* 0x000fc60000011603 */
[----:B------:R-:W0:Y:S01]  /*e9c0*/  LDC R14, c[0x0][0x600] ;  /* 0x00018000ff0e7b82 */ /* 0x000e220000000800 */
[-CC-:B--2---:R-:W-:Y:S02]  /*e9d0*/  SHF.R.U64 R8, R10, R6.reuse, R3.reuse ;  /* 0x000000060a087219 */ /* 0x184fe40000001203 */
[----:B------:R-:W-:-:S05]  /*e9e0*/  SHF.R.U32.HI R3, RZ, R6, R3 ;  /* 0x00000006ff037219 */ /* 0x000fca0000011603 */
[----:B------:R-:W2:Y:S01]  /*e9f0*/  LDC R19, c[0x0][0x648] ;  /* 0x00019200ff137b82 */ /* 0x000ea20000000800 */
[-CC-:B-----5:R-:W-:Y:S02]  /*ea00*/  SHF.R.U64 R11, R8, R18.reuse, R3.reuse ;  /* 0x00000012080b7219 */ /* 0x1a0fe40000001203 */
[-C--:B------:R-:W-:Y:S02]  /*ea10*/  SHF.L.U32 R5, R5, R18.reuse, RZ ;  /* 0x0000001205057219 */ /* 0x080fe400000006ff */
[-C--:B------:R-:W-:Y:S01]  /*ea20*/  SHF.R.U32.HI R3, RZ, R18.reuse, R3 ;  /* 0x00000012ff037219 */ /* 0x080fe20000011603 */
[----:B------:R-:W-:Y:S01]  /*ea30*/  IMAD.MOV.U32 R2, RZ, RZ, R11 ;  /* 0x000000ffff027224 */ /* 0x000fe200078e000b */
[----:B------:R-:W-:Y:S01]  /*ea40*/  SHF.L.U32 R40, R7, R18, RZ ;  /* 0x0000001207287219 */ /* 0x000fe200000006ff */
[----:B------:R-:W0:Y:S01]  /*ea50*/  LDC R22, c[0x0][0x638] ;  /* 0x00018e00ff167b82 */ /* 0x000e220000000800 */
[----:B------:R-:W-:-:S07]  /*ea60*/  LOP3.LUT R17, RZ, R5, RZ, 0x33, !PT ;  /* 0x00000005ff117212 */ /* 0x000fce00078e33ff */
[----:B------:R-:W0:Y:S01]  /*ea70*/  LDC R23, c[0x0][0x610] ;  /* 0x00018400ff177b82 */ /* 0x000e220000000800 */
[----:B-1----:R-:W-:Y:S05]  /*ea80*/  @!P1 BRA `(.L_x_298) ;  /* 0x0000000000289947 */ /* 0x002fea0003800000 */
[----:B------:R-:W1:Y:S02]  /*ea90*/  LDC R0, c[0x0][0x64c] ;  /* 0x00019300ff007b82 */ /* 0x000e640000000800 */
[----:B-1----:R-:W-:-:S05]  /*eaa0*/  IADD3 R7, P1, R11, R0, RZ ;  /* 0x000000000b077210 */ /* 0x002fca0007f3e0ff */
        /* <DEDUP_REMOVED lines=8> */
.L_x_298:
[----:B--2---:R-:W-:Y:S01]  /*eb30*/  SHF.R.U64 R0, R2, R19, R3 ;  /* 0x0000001302007219 */ /* 0x004fe20000001203 */
[----:B0-----:R-:W-:Y:S01]  /*eb40*/  VIADD R3, R14, 0xffffffff ;  /* 0xffffffff0e037836 */ /* 0x001fe20000000000 */
[----:B------:R-:W-:Y:S01]  /*eb50*/  LOP3.LUT R5, R8, R17, RZ, 0xc0, !PT ;  /* 0x0000001108057212 */ /* 0x000fe200078ec0ff */
[----:B------:R-:W-:Y:S01]  /*eb60*/  IMAD.MOV R12, RZ, RZ, -R12 ;  /* 0x000000ffff0c7224 */ /* 0x000fe200078e0a0c */
[----:B------:R-:W-:Y:S01]  /*eb70*/  R2UR UR22, R24 ;  /* 0x00000000181672ca */ /* 0x000fe200000e0000 */
[----:B------:R-:W-:Y:S01]  /*eb80*/  IMAD.MOV R2, RZ, RZ, -R0 ;  /* 0x000000ffff027224 */ /* 0x000fe200078e0a00 */
[----:B------:R-:W-:Y:S01]  /*eb90*/  LOP3.LUT R3, R10, R3, RZ, 0xc0, !PT ;  /* 0x000000030a037212 */ /* 0x000fe200078ec0ff */
[----:B------:R-:W-:Y:S02]  /*eba0*/  IMAD R40, R40, R0, R5 ;  /* 0x0000000028287224 */ /* 0x000fe400078e0205 */
[----:B------:R-:W-:Y:S02]  /*ebb0*/  @P4 IMAD R15, R13, R12, R16 ;  /* 0x0000000c0d0f4224 */ /* 0x000fe400078e0210 */
[----:B------:R-:W-:-:S02]  /*ebc0*/  IMAD R0, R2, R22, R11 ;  /* 0x0000001602007224 */ /* 0x000fc400078e020b */
[----:B------:R-:W-:Y:S02]  /*ebd0*/  IMAD R40, R40, R23, R15 ;  /* 0x0000001728287224 */ /* 0x000fe400078e020f */
[----:B------:R-:W-:Y:S02]  /*ebe0*/  IMAD R3, R0, R14, R3 ;  /* 0x0000000e00037224 */ /* 0x000fe400078e0203 */
[----:B------:R-:W-:-:S03]  /*ebf0*/  IMAD.MOV.U32 R0, RZ, RZ, 0x1 ;  /* 0x00000001ff007424 */ /* 0x000fc600078e00ff */
[----:B------:R-:W-:Y:S02]  /*ec00*/  SEL R2, R3, R40, !P4 ;  /* 0x0000002803027207 */ /* 0x000fe40006000000 */
[----:B------:R-:W-:-:S03]  /*ec10*/  SEL R40, R40, R3, !P4 ;  /* 0x0000000328287207 */ /* 0x000fc60006000000 */
[----:B------:R2:W-:Y:S04]  /*ec20*/  STL [R1+0x84], R2 ;  /* 0x0000840201007387 */ /* 0x0005e80000100800 */
.L_x_296:
[----:B------:R0:W-:Y:S01]  /*ec30*/  STL [R1+0x88], R40 ;  /* 0x0000882801007387 */ /* 0x0001e20000100800 */
[----:B------:R-:W-:-:S13]  /*ec40*/  LOP3.LUT P1, RZ, R0, 0xff, RZ, 0xc0, !PT ;  /* 0x000000ff00ff7812 */ /* 0x000fda000782c0ff */
[----:B0-----:R-:W-:Y:S05]  /*ec50*/  @P1 BRA `(.L_x_299) ;  /* 0xffffff2400781947 */ /* 0x001fea000383ffff */
[----:B------:R-:W-:Y:S05]  /*ec60*/  EXIT ;  /* 0x000000000000794d */ /* 0x000fea0003800000 */
.L_x_7:
[----:B------:R-:W2:Y:S01]  /*ec70*/  LDL R22, [R1+0x80] ;  /* 0x0000800001167983 */ /* 0x000ea20000100800 */
[----:B0-----:R-:W-:-:S03]  /*ec80*/  ULDC.64 UR4, c[0x0][0x650] ;  /* 0x0001940000047ab9 */ /* 0x001fc60000000a00 */
[----:B-1----:R-:W3:Y:S01]  /*ec90*/  LDL R23, [R1+0x7c] ;  /* 0x00007c0001177983 */ /* 0x002ee20000100800 */
[----:B------:R-:W-:Y:S01]  /*eca0*/  PRMT R4, RZ, 0x7610, R4 ;  /* 0x00007610ff047816 */ /* 0x000fe20000000004 */
[----:B------:R-:W-:Y:S02]  /*ecb0*/  IMAD.MOV.U32 R5, RZ, RZ, -0x1 ;  /* 0xffffffffff057424 */ /* 0x000fe400078e00ff */
[----:B------:R-:W-:Y:S02]  /*ecc0*/  IMAD.MOV.U32 R7, RZ, RZ, -0x1 ;  /* 0xffffffffff077424 */ /* 0x000fe400078e00ff */
[----:B------:R-:W-:Y:S01]  /*ecd0*/  IMAD.MOV.U32 R6, RZ, RZ, -0x1 ;  /* 0xffffffffff067424 */ /* 0x000fe200078e00ff */
[----:B--2---:R-:W-:-:S04]  /*ece0*/  ISETP.GE.U32.AND P0, PT, R22, UR4, PT ;  /* 0x0000000416007c0c */ /* 0x004fc8000bf06070 */
[----:B---3--:R-:W-:-:S13]  /*ecf0*/  ISETP.GE.U32.AND.EX P0, PT, R23, UR5, PT, P0 ;  /* 0x0000000517007c0c */ /* 0x008fda000bf06100 */
[----:B------:R-:W-:Y:S05]  /*ed00*/  @P0 BRA `(.L_x_300) ;  /* 0x00000004002c0947 */ /* 0x000fea0003800000 */
[----:B------:R-:W0:Y:S01]  /*ed10*/  LDC.64 R14, c[0x0][0x628] ;  /* 0x00018a00ff0e7b82 */ /* 0x000e220000000a00 */
[----:B------:R-:W-:Y:S02]  /*ed20*/  IMAD.MOV.U32 R8, RZ, RZ, R22 ;  /* 0x000000ffff087224 */ /* 0x000fe400078e0016 */
[----:B------:R-:W-:-:S05]  /*ed30*/  IMAD.MOV.U32 R9, RZ, RZ, R23 ;  /* 0x000000ffff097224 */ /* 0x000fca00078e0017 */
[----:B------:R-:W1:Y:S08]  /*ed40*/  LDC R10, c[0x0][0x630] ;  /* 0x00018c00ff0a7b82 */ /* 0x000e700000000800 */
[----:B------:R-:W2:Y:S01]  /*ed50*/  LDC.64 R16, c[0x0][0x620] ;  /* 0x00018800ff107b82 */ /* 0x000ea20000000a00 */
[----:B0-----:R-:W-:-:S04]  /*ed60*/  ISETP.NE.U32.AND P0, PT, R14, RZ, PT ;  /* 0x000000ff0e00720c */ /* 0x001fc80003f05070 */
[----:B------:R-:W-:-:S13]  /*ed70*/  ISETP.NE.AND.EX P0, PT, R15, RZ, PT, P0 ;  /* 0x000000ff0f00720c */ /* 0x000fda0003f05300 */
[----:B-12---:R-:W-:Y:S05]  /*ed80*/  @!P0 BRA `(.L_x_301) ;  /* 0x0000000000288947 */ /* 0x006fea0003800000 */
        /* <DEDUP_REMOVED lines=10> */
.L_x_301:
[----:B------:R-:W0:Y:S01]  /*ee30*/  LDC.64 R20, c[0x0][0x640] ;  /* 0x00019000ff147b82 */ /* 0x000e220000000a00 */
[-CC-:B------:R-:W-:Y:S02]  /*ee40*/  SHF.R.U64 R14, R8, R10.reuse, R9.reuse ;  /* 0x0000000a080e7219 */ /* 0x180fe40000001209 */
[----:B------:R-:W-:Y:S02]  /*ee50*/  SHF.R.U32.HI R4, RZ, R10, R9 ;  /* 0x0000000aff047219 */ /* 0x000fe40000011609 */
[----:B------:R-:W-:-:S03]  /*ee60*/  IADD3 R7, P0, RZ, -R14, RZ ;  /* 0x8000000eff077210 */ /* 0x000fc60007f1e0ff */
[----:B------:R-:W1:Y:S02]  /*ee70*/  LDC R8, c[0x0][0x618] ;  /* 0x00018600ff087b82 */ /* 0x000e640000000800 */
[----:B------:R-:W-:Y:S02]  /*ee80*/  IMAD.X R5, RZ, RZ, ~R4, P0 ;  /* 0x000000ffff057224 */ /* 0x000fe400000e0e04 */
[----:B------:R-:W-:Y:S02]  /*ee90*/  IMAD.MOV.U32 R4, RZ, RZ, R22 ;  /* 0x000000ffff047224 */ /* 0x000fe400078e0016 */
[-C--:B------:R-:W-:Y:S02]  /*eea0*/  IMAD R6, R5, R16.reuse, RZ ;  /* 0x0000001005067224 */ /* 0x080fe400078e02ff */
[----:B------:R-:W2:Y:S01]  /*eeb0*/  LDC R18, c[0x0][0x608] ;  /* 0x00018200ff127b82 */ /* 0x000ea20000000800 */
[----:B------:R-:W-:Y:S02]  /*eec0*/  IMAD.MOV.U32 R5, RZ, RZ, R23 ;  /* 0x000000ffff057224 */ /* 0x000fe400078e0017 */
[----:B------:R-:W-:-:S05]  /*eed0*/  IMAD.WIDE.U32 R4, R7, R16, R4 ;  /* 0x0000001007047225 */ /* 0x000fca00078e0004 */
[----:B------:R-:W3:Y:S01]  /*eee0*/  LDC R19, c[0x0][0x658] ;  /* 0x00019600ff137b82 */ /* 0x000ee20000000800 */
[----:B------:R-:W-:Y:S01]  /*eef0*/  IMAD R7, R7, R17, R6 ;  /* 0x0000001107077224 */ /* 0x000fe200078e0206 */
[----:B0-----:R-:W-:Y:S01]  /*ef00*/  ISETP.NE.U32.AND P0, PT, R20, RZ, PT ;  /* 0x000000ff1400720c */ /* 0x001fe20003f05070 */
[----:B------:R-:W-:Y:S02]  /*ef10*/  IMAD.MOV.U32 R6, RZ, RZ, -0x1 ;  /* 0xffffffffff067424 */ /* 0x000fe400078e00ff */
[----:B------:R-:W-:Y:S01]  /*ef20*/  IMAD.IADD R5, R5, 0x1, R7 ;  /* 0x0000000105057824 */ /* 0x000fe200078e0207 */
[----:B------:R-:W-:Y:S02]  /*ef30*/  ISETP.NE.AND.EX P0, PT, R21, RZ, PT, P0 ;  /* 0x000000ff1500720c */ /* 0x000fe40003f05300 */
[----:B------:R-:W0:Y:S02]  /*ef40*/  LDC R17, c[0x0][0x600] ;  /* 0x00018000ff117b82 */ /* 0x000e240000000800 */
[----:B-1----:R-:W-:-:S02]  /*ef50*/  SHF.R.U64 R10, R4, R8, R5 ;  /* 0x00000008040a7219 */ /* 0x002fc40000001205 */
[----:B------:R-:W-:-:S04]  /*ef60*/  SHF.R.U32.HI R5, RZ, R8, R5 ;  /* 0x00000008ff057219 */ /* 0x000fc80000011605 */
[----:B------:R-:W1:Y:S01]  /*ef70*/  LDC R22, c[0x0][0x648] ;  /* 0x00019200ff167b82 */ /* 0x000e620000000800 */
[-CC-:B--2---:R-:W-:Y:S02]  /*ef80*/  SHF.R.U64 R15, R10, R18.reuse, R5.reuse ;  /* 0x000000120a0f7219 */ /* 0x184fe40000001205 */
[----:B------:R-:W-:Y:S01]  /*ef90*/  SHF.R.U32.HI R4, RZ, R18, R5 ;  /* 0x00000012ff047219 */ /* 0x000fe20000011605 */
[----:B------:R-:W-:-:S04]  /*efa0*/  IMAD.MOV.U32 R18, RZ, RZ, 0x1 ;  /* 0x00000001ff127424 */ /* 0x000fc800078e00ff */
[----:B------:R-:W2:Y:S01]  /*efb0*/  LDC R23, c[0x0][0x638] ;  /* 0x00018e00ff177b82 */ /* 0x000ea20000000800 */
[-CC-:B---3--:R-:W-:Y:S02]  /*efc0*/  SHF.R.U64 R16, R15, R19.reuse, R4.reuse ;  /* 0x000000130f107219 */ /* 0x188fe40000001204 */
[-C--:B------:R-:W-:Y:S02]  /*efd0*/  SHF.L.U32 R6, R6, R19.reuse, RZ ;  /* 0x0000001306067219 */ /* 0x080fe400000006ff */
[----:B------:R-:W-:Y:S01]  /*efe0*/  SHF.R.U32.HI R5, RZ, R19, R4 ;  /* 0x00000013ff057219 */ /* 0x000fe20000011604 */
[----:B------:R-:W-:Y:S01]  /*eff0*/  IMAD.MOV.U32 R4, RZ, RZ, R16 ;  /* 0x000000ffff047224 */ /* 0x000fe200078e0010 */
[----:B------:R-:W-:Y:S01]  /*f000*/  LOP3.LUT R24, RZ, R6, RZ, 0x33, !PT ;  /* 0x00000006ff187212 */ /* 0x000fe200078e33ff */
[----:B------:R-:W3:Y:S01]  /*f010*/  LDC R25, c[0x0][0x610] ;  /* 0x00018400ff197b82 */ /* 0x000ee20000000800 */
[----:B------:R-:W-:Y:S05]  /*f020*/  @!P0 BRA `(.L_x_302) ;  /* 0x0000000000288947 */ /* 0x000fea0003800000 */
        /* <DEDUP_REMOVED lines=10> */
.L_x_302:
[----:B-1----:R-:W-:Y:S01]  /*f0d0*/  SHF.R.U64 R4, R4, R22, R5 ;  /* 0x0000001604047219 */ /* 0x002fe20000001205 */
[----:B0-----:R-:W-:Y:S01]  /*f0e0*/  VIADD R7, R17, 0xffffffff ;  /* 0xffffffff11077836 */ /* 0x001fe20000000000 */
[----:B------:R-:W-:Y:S01]  /*f0f0*/  SHF.L.U32 R18, R18, R19, RZ ;  /* 0x0000001312127219 */ /* 0x000fe200000006ff */
[----:B------:R-:W-:Y:S01]  /*f100*/  @P4 IMAD R0, R11, R12, R2 ;  /* 0x0000000c0b004224 */ /* 0x000fe200078e0202 */
[----:B------:R-:W-:Y:S01]  /*f110*/  LOP3.LUT R3, R15, R24, RZ, 0xc0, !PT ;  /* 0x000000180f037212 */ /* 0x000fe200078ec0ff */
[----:B------:R-:W-:Y:S01]  /*f120*/  IMAD.MOV R5, RZ, RZ, -R4 ;  /* 0x000000ffff057224 */ /* 0x000fe200078e0a04 */
[----:B------:R-:W-:Y:S01]  /*f130*/  LOP3.LUT R7, R10, R7, RZ, 0xc0, !PT ;  /* 0x000000070a077212 */ /* 0x000fe200078ec0ff */
[----:B------:R-:W-:Y:S02]  /*f140*/  IMAD.MOV.U32 R6, RZ, RZ, R14 ;  /* 0x000000ffff067224 */ /* 0x000fe400078e000e */
[----:B------:R-:W-:Y:S02]  /*f150*/  IMAD R3, R18, R4, R3 ;  /* 0x0000000412037224 */ /* 0x000fe400078e0203 */
[----:B--2---:R-:W-:-:S02]  /*f160*/  IMAD R2, R5, R23, R16 ;  /* 0x0000001705027224 */ /* 0x004fc400078e0210 */
[----:B---3--:R-:W-:Y:S02]  /*f170*/  IMAD R0, R3, R25, R0 ;  /* 0x0000001903007224 */ /* 0x008fe400078e0200 */
[----:B------:R-:W-:Y:S02]  /*f180*/  IMAD R5, R2, R17, R7 ;  /* 0x0000001102057224 */ /* 0x000fe400078e0207 */
[----:B------:R-:W-:-:S03]  /*f190*/  IMAD.MOV.U32 R4, RZ, RZ, 0x1 ;  /* 0x00000001ff047424 */ /* 0x000fc600078e00ff */
[----:B------:R-:W-:Y:S02]  /*f1a0*/  SEL R7, R5, R0, !P4 ;  /* 0x0000000005077207 */ /* 0x000fe40006000000 */
[----:B------:R-:W-:-:S07]  /*f1b0*/  SEL R5, R0, R5, !P4 ;  /* 0x0000000500057207 */ /* 0x000fce0006000000 */
.L_x_300:
[----:B------:R-:W-:-:S08]  /*f1c0*/  NOP ;  /* 0x0000000000007918 */ /* 0x000fd00000000000 */
[----:B------:R-:W0:-:S00]  /*f1d0*/  USETMAXREG.DEALLOC.CTAPOOL 0x28 ;  /* 0x00000028000079c8 */ /* 0x000e0000080e0500 */
[----:B------:R-:W-:-:S13]  /*f1e0*/  ISETP.NE.AND P0, PT, RZ, UR8, PT ;  /* 0x00000008ff007c0c */ /* 0x000fda000bf05270 */
[----:B------:R-:W-:Y:S05]  /*f1f0*/  @P0 EXIT ;  /* 0x000000000000094d */ /* 0x000fea0003800000 */
[----:B0-----:R-:W-:Y:S01]  /*f200*/  LOP3.LUT P0, RZ, R4, 0xff, RZ, 0xc0, !PT ;  /* 0x000000ff04ff7812 */ /* 0x001fe2000780c0ff */
[----:B------:R-:W-:Y:S02]  /*f210*/  IMAD.MOV.U32 R8, RZ, RZ, 0x1 ;  /* 0x00000001ff087424 */ /* 0x000fe400078e00ff */
[----:B------:R-:W-:-:S10]  /*f220*/  IMAD.MOV.U32 R11, RZ, RZ, RZ ;  /* 0x000000ffff0b7224 */ /* 0x000fd400078e00ff */
[----:B------:R-:W-:Y:S05]  /*f230*/  @!P0 BRA `(.L_x_303) ;  /* 0x0000000c00608947 */ /* 0x000fea0003800000 */
[----:B------:R-:W0:Y:S01]  /*f240*/  S2UR UR12, SR_CgaCtaId ;  /* 0x00000000000c79c3 */ /* 0x000e220000008800 */
[----:B------:R-:W-:Y:S01]  /*f250*/  ULDC UR4, c[0x0][0x28c] ;  /* 0x0000a30000047ab9 */ /* 0x000fe20000000800 */
[----:B------:R-:W-:Y:S01]  /*f260*/  ULDC UR6, c[0x0][0x658] ;  /* 0x0001960000067ab9 */ /* 0x000fe20000000800 */
[----:B------:R-:W-:Y:S01]  /*f270*/  UIADD3 UR10, UR4, 0x1f, URZ ;  /* 0x0000001f040a7890 */ /* 0x000fe2000fffe03f */
[----:B------:R-:W-:Y:S01]  /*f280*/  BSSY B0, `(.L_x_303) ;  /* 0x00000d3000007945 */ /* 0x000fe20003800000 */
[----:B------:R-:W-:Y:S01]  /*f290*/  UMOV UR7, 0xffffffff ;  /* 0xffffffff00077882 */ /* 0x000fe20000000000 */
[----:B------:R-:W-:Y:S01]  /*f2a0*/  ULDC UR5, c[0x0][0x600] ;  /* 0x0001800000057ab9 */ /* 0x000fe20000000800 */
[----:B------:R-:W-:Y:S01]  /*f2b0*/  UMOV UR9, 0x1 ;  /* 0x0000000100097882 */ /* 0x000fe20000000000 */
[----:B------:R-:W-:Y:S01]  /*f2c0*/  USHF.L.U32 UR7, UR7, UR6, URZ ;  /* 0x0000000607077299 */ /* 0x000fe2000800063f */
[----:B------:R-:W-:Y:S01]  /*f2d0*/  IMAD.MOV.U32 R10, RZ, RZ, 0x1 ;  /* 0x00000001ff0a7424 */ /* 0x000fe200078e00ff */
[----:B------:R-:W-:Y:S01]  /*f2e0*/  UIADD3 UR4, UR5, -0x1, URZ ;  /* 0xffffffff05047890 */ /* 0x000fe2000fffe03f */
[----:B------:R-:W-:Y:S01]  /*f2f0*/  IMAD.MOV.U32 R8, RZ, RZ, 0x1 ;  /* 0x00000001ff087424 */ /* 0x000fe200078e00ff */
[----:B------:R-:W-:Y:S01]  /*f300*/  USHF.R.S32.HI UR11, URZ, 0x1f, UR10 ;  /* 0x0000001f3f0b7899 */ /* 0x000fe2000801140a */
[----:B------:R-:W-:Y:S01]  /*f310*/  IMAD.MOV.U32 R11, RZ, RZ, RZ ;  /* 0x000000ffff0b7224 */ /* 0x000fe200078e00ff */
[----:B------:R-:W-:Y:S01]  /*f320*/  ULDC UR8, c[0x0][0xc] ;  /* 0x0000030000087ab9 */ /* 0x000fe20000000800 */
[----:B------:R-:W-:-:S02]  /*f330*/  USHF.L.U32 UR5, UR9, UR6, URZ ;  /* 0x0000000609057299 */ /* 0x000fc4000800063f */
[----:B------:R-:W-:Y:S01]  /*f340*/  ULEA.HI UR11, UR11, UR10, URZ, 0x5 ;  /* 0x0000000a0b0b7291 */ /* 0x000fe2000f8f283f */
[----:B------:R-:W-:Y:S01]  /*f350*/  ULDC UR9, c[0x0][0x10] ;  /* 0x0000040000097ab9 */ /* 0x000fe20000000800 */
[----:B------:R-:W-:Y:S02]  /*f360*/  ULOP3.LUT UR6, URZ, UR7, URZ, 0x33, !UPT ;  /* 0x000000073f067292 */ /* 0x000fe4000f8e333f */
[----:B------:R-:W-:Y:S01]  /*f370*/  UIMAD.WIDE.U32 UR8, UR8, UR9, URZ ;  /* 0x00000009080872a5 */ /* 0x000fe2000f8e003f */
[----:B------:R-:W-:Y:S01]  /*f380*/  ULDC UR7, c[0x0][0x14] ;  /* 0x0000050000077ab9 */ /* 0x000fe20000000800 */
[----:B------:R-:W-:Y:S01]  /*f390*/  USHF.R.S32.HI UR20, URZ, 0x5, UR11 ;  /* 0x000000053f147899 */ /* 0x000fe2000801140b */
[----:B0-----:R-:W-:Y:S01]  /*f3a0*/  IMAD.U32 R0, RZ, RZ, UR12 ;  /* 0x0000000cff007e24 */ /* 0x001fe2000f8e00ff */
[----:B------:R-:W-:Y:S02]  /*f3b0*/  UIMAD.WIDE.U32 UR24, UR8, UR7, URZ ;  /* 0x00000007081872a5 */ /* 0x000fe4000f8e003f */
[----:B------:R-:W-:-:S02]  /*f3c0*/  UIMAD UR18, UR9, UR7, URZ ;  /* 0x00000007091272a4 */ /* 0x000fc4000f8e023f */
[----:B------:R-:W-:Y:S02]  /*f3d0*/  ULOP3.LUT UR23, UR13, 0x2, URZ, 0xfc, !UPT ;  /* 0x000000020d177892 */ /* 0x000fe4000f8efc3f */
[----:B------:R-:W-:Y:S02]  /*f3e0*/  UIADD3 UR18, UR25, UR18, URZ ;  /* 0x0000001219127290 */ /* 0x000fe4000fffe03f */
[----:B------:R-:W-:Y:S01]  /*f3f0*/  UIADD3 UR28, UR20, 0x1, URZ ;  /* 0x00000001141c7890 */ /* 0x000fe2000fffe03f */
[----:B------:R-:W-:-:S11]  /*f400*/  ULDC.64 UR26, c[0x0][0x198] ;  /* 0x00006600001a7ab9 */ /* 0x000fd60000000a00 */
.L_x_314:
[----:B------:R-:W-:-:S03]  /*f410*/  UMOV UR7, 0xffffffff ;  /* 0xffffffff00077882 */ /* 0x000fc60000000000 */
[----:B------:R-:W-:Y:S05]  /*f420*/  BRA.DIV UR7, `(.L_x_304) ;  /* 0x0000000e07bc7947 */ /* 0x000fea000b800000 */
[----:B------:R-:W-:-:S13]  /*f430*/  ELECT P0, URZ, PT ;  /* 0x00000000003f782f */ /* 0x000fda0003800000 */
.L_x_324:
[----:B------:R-:W0:Y:S01]  /*f440*/  LDC R2, c[0x0][0x28c] ;  /* 0x0000a300ff027b82 */ /* 0x000e220000000800 */
[----:B------:R-:W-:Y:S01]  /*f450*/  BSSY B1, `(.L_x_305) ;  /* 0x000003c000017945 */ /* 0x000fe20003800000 */
[----:B0-----:R-:W-:-:S13]  /*f460*/  ISETP.LT.OR P0, PT, R2, 0x1, !P0 ;  /* 0x000000010200780c */ /* 0x001fda0004701670 */
[----:B------:R-:W-:Y:S05]  /*f470*/  @P0 BRA `(.L_x_306) ;  /* 0x0000000000e40947 */ /* 0x000fea0003800000 */
[----:B------:R-:W-:Y:S02]  /*f480*/  IMAD R5, R5, 0x2, R0 ;  /* 0x0000000205057824 */ /* 0x000fe400078e0200 */
[----:B------:R-:W-:Y:S02]  /*f490*/  IMAD.SHL.U32 R9, R7, 0x80, RZ ;  /* 0x0000008007097824 */ /* 0x000fe400078e00ff */
[----:B------:R-:W-:Y:S02]  /*f4a0*/  IMAD.MOV.U32 R14, RZ, RZ, RZ ;  /* 0x000000ffff0e7224 */ /* 0x000fe400078e00ff */
[----:B------:R-:W-:Y:S02]  /*f4b0*/  IMAD.U32 R15, RZ, RZ, UR28 ;  /* 0x0000001cff0f7e24 */ /* 0x000fe4000f8e00ff */
[----:B------:R-:W-:Y:S02]  /*f4c0*/  IMAD.MOV.U32 R2, RZ, RZ, R8 ;  /* 0x000000ffff027224 */ /* 0x000fe400078e0008 */
[----:B------:R-:W-:-:S02]  /*f4d0*/  IMAD.MOV.U32 R3, RZ, RZ, R11 ;  /* 0x000000ffff037224 */ /* 0x000fc400078e000b */
[----:B------:R-:W-:-:S07]  /*f4e0*/  IMAD.SHL.U32 R7, R5, 0x80, RZ ;  /* 0x0000008005077824 */ /* 0x000fce00078e00ff */
.L_x_309:
[----:B------:R-:W0:Y:S01]  /*f4f0*/  S2UR UR7, SR_CgaCtaId ;  /* 0x00000000000779c3 */ /* 0x000e220000008800 */
[----:B------:R-:W1:Y:S01]  /*f500*/  S2R R16, SR_TID.X ;  /* 0x0000000000107919 */ /* 0x000e620000002100 */
[----:B------:R-:W-:Y:S02]  /*f510*/  MOV R5, 0x400 ;  /* 0x0000040000057802 */ /* 0x000fe40000000f00 */
[----:B------:R-:W-:Y:S01]  /*f520*/  SHF.L.U32 R4, R2, 0x1f, RZ ;  /* 0x0000001f02047819 */ /* 0x000fe200000006ff */
[----:B0-----:R-:W-:-:S05]  /*f530*/  IMAD.U32 R0, RZ, RZ, UR7 ;  /* 0x00000007ff007e24 */ /* 0x001fca000f8e00ff */
[----:B------:R-:W-:Y:S02]  /*f540*/  LEA R12, R0, R5, 0x18 ;  /* 0x00000005000c7211 */ /* 0x000fe400078ec0ff */
[----:B-1----:R-:W-:-:S03]  /*f550*/  LOP3.LUT P1, RZ, R16, 0x7f, RZ, 0xc0, !PT ;  /* 0x0000007f10ff7812 */ /* 0x002fc6000782c0ff */
[----:B------:R-:W-:-:S04]  /*f560*/  IMAD R13, R3, 0x8, R12 ;  /* 0x00000008030d7824 */ /* 0x000fc800078e020c */
[----:B------:R-:W0:Y:S06]  /*f570*/  SYNCS.PHASECHK.TRANS64.TRYWAIT P0, [R13+URZ+0x18], R4 ;  /* 0x000018040d0075a7 */ /* 0x000e2c000800017f */
[----:B------:R-:W1:Y:S01]  /*f580*/  @!P1 LDC R5, c[0x0][0x500] ;  /* 0x00014000ff059b82 */ /* 0x000e620000000800 */
[----:B0-----:R-:W-:Y:S05]  /*f590*/  @!P0 BRA `(.L_x_307) ;  /* 0x0000000c00808947 */ /* 0x001fea0003800000 */
.L_x_325:
[----:B------:R-:W-:Y:S01]  /*f5a0*/  UPRMT UR7, UR23, 0x9910, URZ ;  /* 0x0000991017077896 */ /* 0x000fe2000800003f */
[----:B-1----:R1:W-:Y:S03]  /*f5b0*/  @!P1 SYNCS.ARRIVE.TRANS64 RZ, [R13+URZ], R5 ;  /* 0x000000050dff99a7 */ /* 0x0023e6000800003f */
[----:B------:R-:W-:-:S06]  /*f5c0*/  UISETP.NE.AND UP0, UPT, UR7, 0x2, UPT ;  /* 0x000000020700788c */ /* 0x000fcc000bf05270 */
[----:B------:R-:W-:-:S13]  /*f5d0*/  PLOP3.LUT P0, PT, PT, PT, UP0, 0x80, 0x0 ;  /* 0x000000000000781c */ /* 0x000fda0003f0f008 */
[----:B-1----:R-:W-:Y:S05]  /*f5e0*/  @P0 BRA `(.L_x_308) ;  /* 0x0000000000040947 */ /* 0x002fea0003800000 */
[----:B------:R-:W-:Y:S01]  /*f5f0*/  BPT.TRAP 0x1 ;  /* 0x000000040000795c */ /* 0x000fe20000300000 */
.L_x_308:
[----:B0-----:R-:W-:Y:S01]  /*f600*/  IMAD R4, R3, 0x2, R0 ;  /* 0x0000000203047824 */ /* 0x001fe200078e0200 */
[----:B------:R-:W-:Y:S01]  /*f610*/  R2UR UR9, R13 ;  /* 0x000000000d0972ca */ /* 0x000fe200000e0000 */
[----:B------:R-:W-:Y:S01]  /*f620*/  VIADD R15, R15, 0xffffffff ;  /* 0xffffffff0f0f7836 */ /* 0x000fe20000000000 */
[----:B------:R-:W-:Y:S01]  /*f630*/  UIADD3 UR14, UP0, UR26, 0xf0, URZ ;  /* 0x000000f01a0e7890 */ /* 0x000fe2000ff1e03f */
[--C-:B------:R-:W-:Y:S01]  /*f640*/  IMAD.U32 R4, R4, 0x1000, R12.reuse ;  /* 0x0000100004047824 */ /* 0x100fe200078e000c */
[----:B------:R-:W-:Y:S01]  /*f650*/  R2UR UR11, R7 ;  /* 0x00000000070b72ca */ /* 0x000fe200000e0000 */
[C---:B------:R-:W-:Y:S01]  /*f660*/  IMAD R12, R3.reuse, 0x1000, R12 ;  /* 0x00001000030c7824 */ /* 0x040fe200078e020c */
[----:B------:R-:W-:Y:S01]  /*f670*/  R2UR UR10, R14 ;  /* 0x000000000e0a72ca */ /* 0x000fe200000e0000 */
[----:B------:R-:W-:Y:S01]  /*f680*/  UIADD3 UR30, UP1, UR26, 0x1f0, URZ ;  /* 0x000001f01a1e7890 */ /* 0x000fe2000ff3e03f */
[----:B------:R-:W-:Y:S01]  /*f690*/  R2UR UR7, R4 ;  /* 0x00000000040772ca */ /* 0x000fe200000e0000 */
[----:B------:R-:W-:Y:S01]  /*f6a0*/  UIADD3.X UR15, URZ, UR27, URZ, UP0, !UPT ;  /* 0x0000001b3f0f7290 */ /* 0x000fe200087fe43f */
[----:B------:R-:W-:Y:S01]  /*f6b0*/  R2UR UR8, R12 ;  /* 0x000000000c0872ca */ /* 0x000fe200000e0000 */
[----:B------:R-:W-:Y:S01]  /*f6c0*/  VIADD R3, R3, 0x1 ;  /* 0x0000000103037836 */ /* 0x000fe20000000000 */
[----:B------:R-:W-:Y:S01]  /*f6d0*/  R2UR UR12, R6 ;  /* 0x00000000060c72ca */ /* 0x000fe200000e0000 */
[----:B------:R-:W-:Y:S01]  /*f6e0*/  UIADD3.X UR31, URZ, UR27, URZ, UP1, !UPT ;  /* 0x0000001b3f1f7290 */ /* 0x000fe20008ffe43f */
[----:B------:R-:W-:Y:S01]  /*f6f0*/  R2UR UR21, R9 ;  /* 0x00000000091572ca */ /* 0x000fe200000e0000 */
[----:B------:R-:W-:Y:S01]  /*f700*/  UMOV UR22, 0x30000 ;  /* 0x0003000000167882 */ /* 0x000fe20000000000 */
[----:B------:R-:W-:Y:S01]  /*f710*/  ISETP.GT.AND P1, PT, R15, 0x1, PT ;  /* 0x000000010f00780c */ /* 0x000fe20003f24270 */
[----:B------:R-:W-:Y:S01]  /*f720*/  UMOV UR16, 0x0 ;  /* 0x0000000000107882 */ /* 0x000fe20000000000 */
[----:B------:R-:W-:Y:S01]  /*f730*/  UMOV UR17, 0x10000000 ;  /* 0x1000000000117882 */ /* 0x000fe20000000000 */
[----:B------:R-:W-:Y:S01]  /*f740*/  ISETP.NE.AND P0, PT, R3, 0x3, PT ;  /* 0x000000030300780c */ /* 0x000fe20003f05270 */
[----:B------:R-:W-:Y:S01]  /*f750*/  VIADD R14, R14, 0x20 ;  /* 0x000000200e0e7836 */ /* 0x000fe20000000000 */
[----:B------:R-:W-:-:S02]  /*f760*/  UIADD3 UR7, UR7, 0x100, URZ ;  /* 0x0000010007077890 */ /* 0x000fc4000fffe03f */
[----:B------:R-:W-:Y:S01]  /*f770*/  UIADD3 UR19, UR8, 0x6100, URZ ;  /* 0x0000610008137890 */ /* 0x000fe2000fffe03f */
[----:B------:R-:W-:Y:S02]  /*f780*/  SEL R5, RZ, 0x1, P0 ;  /* 0x00000001ff057807 */ /* 0x000fe40000000000 */
[----:B------:R-:W-:Y:S02]  /*f790*/  SEL R3, R3, RZ, P0 ;  /* 0x000000ff03037207 */ /* 0x000fe40000000000 */
[----:B------:R-:W-:Y:S01]  /*f7a0*/  UMOV UR8, UR7 ;  /* 0x0000000700087c82 */ /* 0x000fe20008000000 */
[----:B------:R-:W-:Y:S01]  /*f7b0*/  LOP3.LUT R2, R2, R5, RZ, 0x3c, !PT ;  /* 0x0000000502027212 */ /* 0x000fe200078e3cff */
[----:B------:R0:W-:Y:S02]  /*f7c0*/  UTMALDG.3D.MULTICAST [UR8], [UR14], UR22, desc[UR16] ;  /* 0x000010080e0073b4 */ /* 0x0001e40008011816 */
[----:B0-----:R-:W-:Y:S01]  /*f7d0*/  UMOV UR8, UR19 ;  /* 0x0000001300087c82 */ /* 0x001fe20008000000 */
[----:B------:R-:W-:-:S02]  /*f7e0*/  UMOV UR11, UR21 ;  /* 0x00000015000b7c82 */ /* 0x000fc40008000000 */
[----:B------:R0:W-:Y:S02]  /*f7f0*/  UTMALDG.3D [UR8], [UR30], desc[UR16] ;  /* 0x000010081e0075b4 */ /* 0x0001e40008011000 */
[----:B0-----:R-:W-:Y:S05]  /*f800*/  @P1 BRA `(.L_x_309) ;  /* 0xfffffffc00381947 */ /* 0x001fea000383ffff */
.L_x_306:
[----:B------:R-:W-:Y:S05]  /*f810*/  BSYNC B1 ;  /* 0x0000000000017941 */ /* 0x000fea0003800000 */
.L_x_305:
[----:B------:R-:W2:Y:S01]  /*f820*/  LDL.LU R17, [R1+0x7c] ;  /* 0x00007c0001117983 */ /* 0x000ea20000300800 */
[----:B------:R-:W-:Y:S01]  /*f830*/  LOP3.LUT P1, RZ, R10, 0xff, RZ, 0xc0, !PT ;  /* 0x000000ff0aff7812 */ /* 0x000fe2000782c0ff */
[----:B------:R-:W-:Y:S01]  /*f840*/  VIADD R4, R11, UR20 ;  /* 0x000000140b047c36 */ /* 0x000fe20008000000 */
[----:B------:R-:W-:Y:S01]  /*f850*/  ULDC.64 UR8, c[0x0][0x650] ;  /* 0x0001940000087ab9 */ /* 0x000fe20000000a00 */
[----:B------:R-:W3:Y:S01]  /*f860*/  LDL.LU R16, [R1+0x80] ;  /* 0x0000800001107983 */ /* 0x000ee20000300800 */
[----:B------:R-:W-:Y:S01]  /*f870*/  IMAD.U32 R6, RZ, RZ, UR20 ;  /* 0x00000014ff067e24 */ /* 0x000fe2000f8e00ff */
[----:B------:R-:W-:Y:S01]  /*f880*/  UISETP.GE.U32.AND UP0, UPT, UR20, 0x3, UPT ;  /* 0x000000031400788c */ /* 0x000fe2000bf06070 */
[----:B------:R-:W-:Y:S01]  /*f890*/  ISETP.GT.U32.AND P0, PT, R4, 0x2, PT ;  /* 0x000000020400780c */ /* 0x000fe20003f04070 */
[----:B------:R-:W-:Y:S01]  /*f8a0*/  BSSY B1, `(.L_x_310) ;  /* 0x000006e000017945 */ /* 0x000fe20003800000 */
[----:B------:R-:W-:Y:S01]  /*f8b0*/  IMAD.MOV.U32 R7, RZ, RZ, -0x1 ;  /* 0xffffffffff077424 */ /* 0x000fe200078e00ff */
[----:B------:R-:W-:-:S02]  /*f8c0*/  PRMT R10, RZ, 0x7610, R10 ;  /* 0x00007610ff0a7816 */ /* 0x000fc4000000000a */
[----:B------:R-:W-:Y:S01]  /*f8d0*/  ISETP.LT.U32.AND P0, PT, R6, 0x3, P0 ;  /* 0x000000030600780c */ /* 0x000fe20000701070 */
[----:B------:R-:W-:Y:S01]  /*f8e0*/  IMAD.MOV.U32 R6, RZ, RZ, -0x1 ;  /* 0xffffffffff067424 */ /* 0x000fe200078e00ff */
[----:B------:R-:W0:Y:S01]  /*f8f0*/  @P1 S2R R0, SR_CgaCtaId ;  /* 0x0000000000001919 */ /* 0x000e220000008800 */
[----:B------:R-:W-:Y:S02]  /*f900*/  @P1 MOV R3, 0x400 ;  /* 0x0000040000031802 */ /* 0x000fe40000000f00 */
[----:B------:R-:W-:Y:S02]  /*f910*/  PLOP3.LUT P2, PT, PT, PT, UP0, 0x80, 0x0 ;  /* 0x000000000000781c */ /* 0x000fe40003f4f008 */
[----:B0-----:R-:W-:Y:S01]  /*f920*/  @P1 LEA R5, R0, R3, 0x18 ;  /* 0x0000000300051211 */ /* 0x001fe200078ec0ff */
[----:B------:R-:W-:-:S03]  /*f930*/  IMAD.WIDE.U32 R2, R4, -0x55555555, RZ ;  /* 0xaaaaaaab04027825 */ /* 0x000fc600078e00ff */
[----:B------:R0:W-:Y:S01]  /*f940*/  @P1 SYNCS.ARRIVE.TRANS64.A1T0 RZ, [R5+URZ+0x48], RZ ;  /* 0x000048ff05ff19a7 */ /* 0x0001e2000810003f */
[----:B------:R-:W-:Y:S02]  /*f950*/  PRMT R2, RZ, 0x7610, R2 ;  /* 0x00007610ff027816 */ /* 0x000fe40000000002 */
[----:B0-----:R-:W-:Y:S02]  /*f960*/  SHF.R.U32.HI R5, RZ, 0x1, R3 ;  /* 0x00000001ff057819 */ /* 0x001fe40000011603 */
[----:B------:R-:W-:-:S03]  /*f970*/  SEL R3, RZ, 0x1, !P0 ;  /* 0x00000001ff037807 */ /* 0x000fc60004000000 */
[----:B------:R-:W-:Y:S01]  /*f980*/  IMAD R11, R5, -0x3, R4 ;  /* 0xfffffffd050b7824 */ /* 0x000fe200078e0204 */
[----:B------:R-:W-:-:S04]  /*f990*/  LOP3.LUT R8, R8, R3, RZ, 0x3c, !PT ;  /* 0x0000000308087212 */ /* 0x000fc800078e3cff */
[----:B------:R-:W-:Y:S01]  /*f9a0*/  @P2 LOP3.LUT R8, R8, 0x1, R5, 0x78, !PT ;  /* 0x0000000108082812 */ /* 0x000fe200078e7805 */
[----:B------:R-:W-:Y:S01]  /*f9b0*/  IMAD.MOV.U32 R5, RZ, RZ, -0x1 ;  /* 0xffffffffff057424 */ /* 0x000fe200078e00ff */
[----:B---3--:R-:W-:-:S04]  /*f9c0*/  IADD3 R16, P1, R16, UR24, RZ ;  /* 0x0000001810107c10 */ /* 0x008fc8000ff3e0ff */
[----:B--2---:R-:W-:Y:S01]  /*f9d0*/  IADD3.X R17, R17, UR18, RZ, P1, !PT ;  /* 0x0000001211117c10 */ /* 0x004fe20008ffe4ff */
[----:B------:R0:W-:Y:S01]  /*f9e0*/  STL [R1+0x80], R16 ;  /* 0x0000801001007387 */ /* 0x0001e20000100800 */
[----:B------:R-:W-:-:S03]  /*f9f0*/  ISETP.GE.U32.AND P0, PT, R16, UR8, PT ;  /* 0x0000000810007c0c */ /* 0x000fc6000bf06070 */
[----:B------:R0:W-:Y:S01]  /*fa00*/  STL [R1+0x7c], R17 ;  /* 0x00007c1101007387 */ /* 0x0001e20000100800 */
[----:B------:R-:W-:-:S13]  /*fa10*/  ISETP.GE.U32.AND.EX P0, PT, R17, UR9, PT, P0 ;  /* 0x0000000911007c0c */ /* 0x000fda000bf06100 */
[----:B0-----:R-:W-:Y:S05]  /*fa20*/  @P0 BRA `(.L_x_311) ;  /* 0x0000000400540947 */ /* 0x001fea0003800000 */
[----:B------:R-:W-:Y:S01]  /*fa30*/  ULDC.64 UR8, c[0x0][0x628] ;  /* 0x00018a0000087ab9 */ /* 0x000fe20000000a00 */
[----:B------:R-:W0:Y:S01]  /*fa40*/  S2R R12, SR_CTAID.X ;  /* 0x00000000000c7919 */ /* 0x000e220000002500 */
[----:B------:R-:W-:Y:S01]  /*fa50*/  ISETP.NE.U32.AND P0, PT, RZ, UR8, PT ;  /* 0x00000008ff007c0c */ /* 0x000fe2000bf05070 */
[----:B------:R-:W-:Y:S01]  /*fa60*/  ULDC UR10, c[0x0][0x630] ;  /* 0x00018c00000a7ab9 */ /* 0x000fe20000000800 */
[----:B------:R-:W-:Y:S01]  /*fa70*/  IMAD.MOV.U32 R2, RZ, RZ, R16 ;  /* 0x000000ffff027224 */ /* 0x000fe200078e0010 */
[----:B------:R-:W1:Y:S01]  /*fa80*/  S2R R9, SR_CTAID.Y ;  /* 0x0000000000097919 */ /* 0x000e620000002600 */
[----:B------:R-:W-:Y:S01]  /*fa90*/  ISETP.NE.AND.EX P0, PT, RZ, UR9, PT, P0 ;  /* 0x00000009ff007c0c */ /* 0x000fe2000bf05300 */
[----:B------:R-:W-:-:S12]  /*faa0*/  IMAD.MOV.U32 R3, RZ, RZ, R17 ;  /* 0x000000ffff037224 */ /* 0x000fd800078e0011 */
[----:B------:R-:W-:Y:S05]  /*fab0*/  @!P0 BRA `(.L_x_312) ;  /* 0x0000000000288947 */ /* 0x000fea0003800000 */
[----:B------:R-:W-:Y:S02]  /*fac0*/  ULDC UR7, c[0x0][0x634] ;  /* 0x00018d0000077ab9 */ /* 0x000fe40000000800 */
[----:B------:R-:W-:-:S05]  /*fad0*/  IADD3 R7, P0, R16, UR7, RZ ;  /* 0x0000000710077c10 */ /* 0x000fca000ff1e0ff */
[----:B------:R-:W-:-:S04]  /*fae0*/  IMAD.X R13, RZ, RZ, R17, P0 ;  /* 0x000000ffff0d7224 */ /* 0x000fc800000e0611 */
[----:B------:R-:W-:-:S04]  /*faf0*/  IMAD.WIDE.U32 R4, R13, UR8, RZ ;  /* 0x000000080d047c25 */ /* 0x000fc8000f8e00ff */
[----:B------:R-:W-:-:S04]  /*fb00*/  IMAD.WIDE.U32 R4, P0, R7, UR9, R4 ;  /* 0x0000000907047c25 */ /* 0x000fc8000f800004 */
[----:B------:R-:W-:-:S04]  /*fb10*/  IMAD.WIDE.U32 R6, R7, UR8, RZ ;  /* 0x0000000807067c25 */ /* 0x000fc8000f8e00ff */
[----:B------:R-:W-:Y:S01]  /*fb20*/  IMAD.X R3, RZ, RZ, RZ, P0 ;  /* 0x000000ffff037224 */ /* 0x000fe200000e06ff */
[----:B------:R-:W-:Y:S01]  /*fb30*/  IADD3 RZ, P0, R7, R4, RZ ;  /* 0x0000000407ff7210 */ /* 0x000fe20007f1e0ff */
[----:B------:R-:W-:-:S04]  /*fb40*/  IMAD.MOV.U32 R2, RZ, RZ, R5 ;  /* 0x000000ffff027224 */ /* 0x000fc800078e0005 */
[----:B------:R-:W-:-:S08]  /*fb50*/  IMAD.WIDE.U32.X R2, R13, UR9, R2, P0 ;  /* 0x000000090d027c25 */ /* 0x000fd000080e0402 */
.L_x_312:
[--C-:B------:R-:W-:Y:S01]  /*fb60*/  SHF.R.U64 R6, R2, UR10, R3.reuse ;  /* 0x0000000a02067c19 */ /* 0x100fe20008001203 */
[----:B------:R-:W-:Y:S01]  /*fb70*/  ULDC.64 UR8, c[0x0][0x620] ;  /* 0x0001880000087ab9 */ /* 0x000fe20000000a00 */
[----:B------:R-:W-:Y:S01]  /*fb80*/  SHF.R.U32.HI R2, RZ, UR10, R3 ;  /* 0x0000000aff027c19 */ /* 0x000fe20008011603 */
[----:B------:R-:W-:Y:S01]  /*fb90*/  IMAD.MOV.U32 R3, RZ, RZ, R17 ;  /* 0x000000ffff037224 */ /* 0x000fe200078e0011 */
[----:B------:R-:W-:Y:S01]  /*fba0*/  IADD3 R5, P0, RZ, -R6, RZ ;  /* 0x80000006ff057210 */ /* 0x000fe20007f1e0ff */
[----:B------:R-:W-:Y:S01]  /*fbb0*/  ULDC UR7, c[0x0][0x150] ;  /* 0x0000540000077ab9 */ /* 0x000fe20000000800 */
[----:B0-----:R-:W-:Y:S01]  /*fbc0*/  I2FP.F32.U32 R7, R12 ;  /* 0x0000000c00077245 */ /* 0x001fe20000201000 */
[----:B------:R-:W0:Y:S01]  /*fbd0*/  LDC R19, c[0x0][0x144] ;  /* 0x00005100ff137b82 */ /* 0x000e220000000800 */
[----:B------:R-:W-:Y:S01]  /*fbe0*/  ULDC.64 UR10, c[0x0][0x640] ;  /* 0x00019000000a7ab9 */ /* 0x000fe20000000a00 */
[----:B------:R-:W-:Y:S01]  /*fbf0*/  IMAD.X R2, RZ, RZ, ~R2, P0 ;  /* 0x000000ffff027224 */ /* 0x000fe200000e0e02 */
[----:B------:R-:W-:-:S03]  /*fc00*/  ISETP.NE.U32.AND P0, PT, RZ, UR10, PT ;  /* 0x0000000aff007c0c */ /* 0x000fc6000bf05070 */
[----:B------:R-:W-:Y:S01]  /*fc10*/  IMAD R4, R2, UR8, RZ ;  /* 0x0000000802047c24 */ /* 0x000fe2000f8e02ff */
[----:B------:R-:W-:Y:S01]  /*fc20*/  ISETP.NE.AND.EX P0, PT, RZ, UR11, PT, P0 ;  /* 0x0000000bff007c0c */ /* 0x000fe2000bf05300 */
[----:B------:R-:W-:Y:S01]  /*fc30*/  IMAD.MOV.U32 R2, RZ, RZ, R16 ;  /* 0x000000ffff027224 */ /* 0x000fe200078e0010 */
[----:B------:R-:W2:Y:S03]  /*fc40*/  LDC R14, c[0x0][0x148] ;  /* 0x00005200ff0e7b82 */ /* 0x000ea60000000800 */
[----:B------:R-:W-:Y:S01]  /*fc50*/  IMAD.WIDE.U32 R2, R5, UR8, R2 ;  /* 0x0000000805027c25 */ /* 0x000fe2000f8e0002 */
[----:B------:R-:W-:-:S03]  /*fc60*/  ULDC UR8, c[0x0][0x154] ;  /* 0x0000550000087ab9 */ /* 0x000fc60000000800 */
[----:B------:R-:W-:Y:S02]  /*fc70*/  IMAD R5, R5, UR9, R4 ;  /* 0x0000000905057c24 */ /* 0x000fe4000f8e0204 */
[----:B------:R-:W-:Y:S01]  /*fc80*/  FMUL R4, R7, UR7 ;  /* 0x0000000707047c20 */ /* 0x000fe20008400000 */
[----:B------:R-:W-:Y:S01]  /*fc90*/  ULDC UR7, c[0x0][0x618] ;  /* 0x0001860000077ab9 */ /* 0x000fe20000000800 */
[----:B------:R-:W-:Y:S01]  /*fca0*/  ULDC UR9, c[0x0][0x608] ;  /* 0x0001820000097ab9 */ /* 0x000fe20000000800 */
[----:B------:R-:W-:-:S03]  /*fcb0*/  IMAD.IADD R3, R3, 0x1, R5 ;  /* 0x0000000103037824 */ /* 0x000fc600078e0205 */
[----:B------:R-:W3:Y:S02]  /*fcc0*/  F2I.U32.TRUNC.NTZ R4, R4 ;  /* 0x0000000400047305 */ /* 0x000ee4000020f000 */
[----:B------:R-:W-:Y:S02]  /*fcd0*/  SHF.R.U64 R7, R2, UR7, R3 ;  /* 0x0000000702077c19 */ /* 0x000fe40008001203 */
[----:B-1----:R-:W-:-:S05]  /*fce0*/  I2FP.F32.U32 R2, R9 ;  /* 0x0000000900027245 */ /* 0x002fca0000201000 */
[----:B------:R-:W-:Y:S01]  /*fcf0*/  FMUL R5, R2, UR8 ;  /* 0x0000000802057c20 */ /* 0x000fe20008400000 */
[----:B------:R-:W-:Y:S01]  /*fd00*/  SHF.R.U32.HI R2, RZ, UR7, R3 ;  /* 0x00000007ff027c19 */ /* 0x000fe20008011603 */
[----:B------:R-:W-:Y:S02]  /*fd10*/  ULDC UR7, c[0x0][0x658] ;  /* 0x0001960000077ab9 */ /* 0x000fe40000000800 */
[----:B------:R1:W4:Y:S01]  /*fd20*/  F2I.U32.TRUNC.NTZ R16, R5 ;  /* 0x0000000500107305 */ /* 0x000322000020f000 */
[----:B------:R-:W-:Y:S01]  /*fd30*/  SHF.R.U64 R15, R7, UR9, R2 ;  /* 0x00000009070f7c19 */ /* 0x000fe20008001202 */
[----:B---3--:R-:W-:Y:S01]  /*fd40*/  IMAD.MOV R4, RZ, RZ, -R4 ;  /* 0x000000ffff047224 */ /* 0x008fe200078e0a04 */
[----:B------:R-:W-:-:S03]  /*fd50*/  SHF.R.U32.HI R2, RZ, UR9, R2 ;  /* 0x00000009ff027c19 */ /* 0x000fc60008011602 */
[----:B0-----:R-:W-:Y:S01]  /*fd60*/  IMAD R12, R19, R4, R12 ;  /* 0x00000004130c7224 */ /* 0x001fe200078e020c */
[--C-:B------:R-:W-:Y:S02]  /*fd70*/  SHF.R.U64 R13, R15, UR7, R2.reuse ;  /* 0x000000070f0d7c19 */ /* 0x100fe40008001202 */
[----:B------:R-:W-:-:S03]  /*fd80*/  SHF.R.U32.HI R17, RZ, UR7, R2 ;  /* 0x00000007ff117c19 */ /* 0x000fc60008011602 */
[----:B------:R-:W-:Y:S02]  /*fd90*/  IMAD.MOV.U32 R2, RZ, RZ, R13 ;  /* 0x000000ffff027224 */ /* 0x000fe400078e000d */
[----:B------:R-:W-:Y:S01]  /*fda0*/  IMAD.MOV.U32 R3, RZ, RZ, R17 ;  /* 0x000000ffff037224 */ /* 0x000fe200078e0011 */
[----:B-12-4-:R-:W-:Y:S06]  /*fdb0*/  @!P0 BRA `(.L_x_313) ;  /* 0x0000000000288947 */ /* 0x016fec0003800000 */
[----:B------:R-:W-:Y:S02]  /*fdc0*/  ULDC UR7, c[0x0][0x64c] ;  /* 0x0001930000077ab9 */ /* 0x000fe40000000800 */
[----:B------:R-:W-:-:S05]  /*fdd0*/  IADD3 R3, P0, R13, UR7, RZ ;  /* 0x000000070d037c10 */ /* 0x000fca000ff1e0ff */
[----:B------:R-:W-:-:S04]  /*fde0*/  IMAD.X R17, RZ, RZ, R17, P0 ;  /* 0x000000ffff117224 */ /* 0x000fc800000e0611 */
[----:B------:R-:W-:-:S04]  /*fdf0*/  IMAD.WIDE.U32 R4, R17, UR10, RZ ;  /* 0x0000000a11047c25 */ /* 0x000fc8000f8e00ff */
[----:B------:R-:W-:-:S04]  /*fe00*/  IMAD.WIDE.U32 R4, P0, R3, UR11, R4 ;  /* 0x0000000b03047c25 */ /* 0x000fc8000f800004 */
[----:B------:R-:W-:-:S04]  /*fe10*/  IMAD.WIDE.U32 R2, R3, UR10, RZ ;  /* 0x0000000a03027c25 */ /* 0x000fc8000f8e00ff */
[----:B------:R-:W-:Y:S01]  /*fe20*/  IMAD.MOV.U32 R2, RZ, RZ, R5 ;  /* 0x000000ffff027224 */ /* 0x000fe200078e0005 */
[----:B------:R-:W-:Y:S01]  /*fe30*/  IADD3 RZ, P1, R3, R4, RZ ;  /* 0x0000000403ff7210 */ /* 0x000fe20007f3e0ff */
[----:B------:R-:W-:-:S04]  /*fe40*/  IMAD.X R3, RZ, RZ, RZ, P0 ;  /* 0x000000ffff037224 */ /* 0x000fc800000e06ff */
[----:B------:R-:W-:-:S08]  /*fe50*/  IMAD.WIDE.U32.X R2, R17, UR11, R2, P1 ;  /* 0x0000000b11027c25 */ /* 0x000fd000088e0402 */
.L_x_313:
[----:B------:R-:W-:Y:S01]  /*fe60*/  ULDC UR7, c[0x0][0x648] ;  /* 0x0001920000077ab9 */ /* 0x000fe20000000800 */
[----:B------:R-:W-:Y:S01]  /*fe70*/  LOP3.LUT R15, R15, UR6, RZ, 0xc0, !PT ;  /* 0x000000060f0f7c12 */ /* 0x000fe2000f8ec0ff */
[----:B------:R-:W-:Y:S01]  /*fe80*/  IMAD.MOV R16, RZ, RZ, -R16 ;  /* 0x000000ffff107224 */ /* 0x000fe200078e0a10 */
[----:B------:R-:W-:Y:S01]  /*fe90*/  SHF.R.U64 R2, R2, UR7, R3 ;  /* 0x0000000702027c19 */ /* 0x000fe20008001203 */
[----:B------:R-:W-:Y:S01]  /*fea0*/  ULDC UR7, c[0x0][0x638] ;  /* 0x00018e0000077ab9 */ /* 0x000fe20000000800 */
[----:B------:R-:W-:Y:S01]  /*feb0*/  ULDC UR8, c[0x0][0x610] ;  /* 0x0001840000087ab9 */ /* 0x000fe20000000800 */
[----:B------:R-:W-:Y:S02]  /*fec0*/  @P4 IMAD R12, R14, R16, R9 ;  /* 0x000000100e0c4224 */ /* 0x000fe400078e0209 */
[----:B------:R-:W-:Y:S02]  /*fed0*/  IMAD.MOV R4, RZ, RZ, -R2 ;  /* 0x000000ffff047224 */ /* 0x000fe400078e0a02 */
[----:B------:R-:W-:Y:S01]  /*fee0*/  IMAD R5, R2, UR5, R15 ;  /* 0x0000000502057c24 */ /* 0x000fe2000f8e020f */
[----:B------:R-:W-:Y:S01]  /*fef0*/  LOP3.LUT R2, R7, UR4, RZ, 0xc0, !PT ;  /* 0x0000000407027c12 */ /* 0x000fe2000f8ec0ff */
[----:B------:R-:W-:Y:S01]  /*ff00*/  IMAD R13, R4, UR7, R13 ;  /* 0x00000007040d7c24 */ /* 0x000fe2000f8e020d */
[----:B------:R-:W-:Y:S01]  /*ff10*/  ULDC UR7, c[0x0][0x600] ;  /* 0x0001800000077ab9 */ /* 0x000fe20000000800 */
[----:B------:R-:W-:-:S02]  /*ff20*/  IMAD R5, R5, UR8, R12 ;  /* 0x0000000805057c24 */ /* 0x000fc4000f8e020c */
[----:B------:R-:W-:Y:S02]  /*ff30*/  IMAD R4, R13, UR7, R2 ;  /* 0x000000070d047c24 */ /* 0x000fe4000f8e0202 */
[----:B------:R-:W-:-:S03]  /*ff40*/  IMAD.MOV.U32 R3, RZ, RZ, 0x1 ;  /* 0x00000001ff037424 */ /* 0x000fc600078e00ff */
[----:B------:R-:W-:Y:S02]  /*ff50*/  SEL R7, R4, R5, !P4 ;  /* 0x0000000504077207 */ /* 0x000fe40006000000 */
[----:B------:R-:W-:Y:S02]  /*ff60*/  PRMT R2, R3, 0x7610, R2 ;  /* 0x0000761003027816 */ /* 0x000fe40000000002 */
[----:B------:R-:W-:-:S07]  /*ff70*/  SEL R5, R5, R4, !P4 ;  /* 0x0000000405057207 */ /* 0x000fce0006000000 */
.L_x_311:
[----:B------:R-:W-:Y:S05]  /*ff80*/  BSYNC B1 ;  /* 0x0000000000017941 */ /* 0x000fea0003800000 */
.L_x_310:
[----:B------:R-:W-:-:S13]  /*ff90*/  LOP3.LUT P0, RZ, R2, 0xff, RZ, 0xc0, !PT ;  /* 0x000000ff02ff7812 */ /* 0x000fda000780c0ff */
[----:B------:R-:W-:Y:S05]  /*ffa0*/  @P0 BRA `(.L_x_314) ;  /* 0xfffffff400180947 */ /* 0x000fea000383ffff */
[----:B------:R-:W-:Y:S05]  /*ffb0*/  BSYNC B0 ;  /* 0x0000000000007941 */ /* 0x000fea0003800000 */
.L_x_303:
[----:B------:R-:W-:-:S03]  /*ffc0*/  UMOV UR7, 0xffffffff ;  /* 0xffffffff00077882 */ /* 0x000fc60000000000 */
[----:B------:R-:W-:Y:S05]  /*ffd0*/  BRA.DIV UR7, `(.L_x_315) ;  /* 0x0000000607047947 */ /* 0x000fea000b800000 */
[----:B------:R-:W-:-:S13]  /*ffe0*/  ELECT P0, URZ, PT ;  /* 0x00000000003f782f */ /* 0x000fda0003800000 */
.L_x_328:
[----:B------:R-:W-:Y:S04]  /*fff0*/  BSSY B0, `(.L_x_316) ;  /* 0x0000023000007945 */ /* 0x000fe80003800000 */
[----:B------:R-:W-:Y:S05]  /*10000*/  @!P0 BRA `(.L_x_317) ;  /* 0x0000000000848947 */ /* 0x000fea0003800000 */
[----:B------:R-:W-:-:S04]  /*10010*/  ULOP3.LUT UR7, UR13, 0x2, URZ, 0xfc, !UPT ;  /* 0x000000020d077892 */ /* 0x000fc8000f8efc3f */
[----:B------:R-:W-:-:S06]  /*10020*/  UISETP.NE.AND UP0, UPT, UR7, 0x3, UPT ;  /* 0x000000030700788c */ /* 0x000fcc000bf05270 */
[----:B------:R-:W-:-:S13]  /*10030*/  PLOP3.LUT P0, PT, PT, PT, UP0, 0x80, 0x0 ;  /* 0x000000000000781c */ /* 0x000fda0003f0f008 */
[----:B------:R-:W-:Y:S05]  /*10040*/  @!P0 BRA `(.L_x_318) ;  /* 0x0000000000048947 */ /* 0x000fea0003800000 */
[----:B------:R-:W-:Y:S01]  /*10050*/  BPT.TRAP 0x1 ;  /* 0x000000040000795c */ /* 0x000fe20000300000 */
.L_x_318:
[----:B------:R-:W0:Y:S01]  /*10060*/  S2R R3, SR_CgaCtaId ;  /* 0x0000000000037919 */ /* 0x000e220000008800 */
[----:B------:R-:W-:Y:S02]  /*10070*/  MOV R0, 0x400 ;  /* 0x0000040000007802 */ /* 0x000fe40000000f00 */
[----:B------:R-:W-:Y:S02]  /*10080*/  SHF.L.U32 R2, R8, 0x1f, RZ ;  /* 0x0000001f08027819 */ /* 0x000fe400000006ff */
[----:B0-----:R-:W-:-:S05]  /*10090*/  LEA R0, R3, R0, 0x18 ;  /* 0x0000000003007211 */ /* 0x001fca00078ec0ff */
[----:B------:R-:W-:-:S04]  /*100a0*/  VIADD R0, R0, 0x18 ;  /* 0x0000001800007836 */ /* 0x000fc80000000000 */
[C---:B------:R-:W-:Y:S02]  /*100b0*/  IMAD R7, R11.reuse, 0x8, R0 ;  /* 0x000000080b077824 */ /* 0x040fe400078e0200 */
[----:B------:R-:W-:Y:S02]  /*100c0*/  VIADD R11, R11, 0x1 ;  /* 0x000000010b0b7836 */ /* 0x000fe40000000000 */
[----:B------:R-:W0:Y:S03]  /*100d0*/  SYNCS.PHASECHK.TRANS64.TRYWAIT P0, [R7+URZ], R2 ;  /* 0x00000002070075a7 */ /* 0x000e26000800017f */
[----:B------:R-:W-:-:S04]  /*100e0*/  ISETP.NE.AND P1, PT, R11, 0x3, PT ;  /* 0x000000030b00780c */ /* 0x000fc80003f25270 */
[----:B------:R-:W-:Y:S02]  /*100f0*/  SEL R3, RZ, 0x1, P1 ;  /* 0x00000001ff037807 */ /* 0x000fe40000800000 */
[----:B------:R-:W-:Y:S02]  /*10100*/  SEL R11, R11, RZ, P1 ;  /* 0x000000ff0b0b7207 */ /* 0x000fe40000800000 */
[----:B------:R-:W-:-:S03]  /*10110*/  LOP3.LUT R9, R8, R3, RZ, 0x3c, !PT ;  /* 0x0000000308097212 */ /* 0x000fc600078e3cff */
[----:B------:R-:W-:Y:S01]  /*10120*/  IMAD R6, R11, 0x8, R0 ;  /* 0x000000080b067824 */ /* 0x000fe200078e0200 */
[----:B------:R-:W-:Y:S01]  /*10130*/  SHF.L.U32 R5, R9, 0x1f, RZ ;  /* 0x0000001f09057819 */ /* 0x000fe200000006ff */
[----:B0-----:R-:W-:Y:S06]  /*10140*/  @!P0 BRA `(.L_x_319) ;  /* 0x0000000000c88947 */ /* 0x001fec0003800000 */
.L_x_329:
[----:B------:R-:W1:Y:S01]  /*10150*/  SYNCS.PHASECHK.TRANS64.TRYWAIT P0, [R6+URZ], R5 ;  /* 0x00000005060075a7 */ /* 0x000e62000800017f */
[----:B0-----:R-:W-:-:S05]  /*10160*/  VIADD R2, R11, 0x1 ;  /* 0x000000010b027836 */ /* 0x001fca0000000000 */
[----:B------:R-:W-:-:S04]  /*10170*/  ISETP.NE.AND P1, PT, R2, 0x3, PT ;  /* 0x000000030200780c */ /* 0x000fc80003f25270 */
[----:B------:R-:W-:Y:S02]  /*10180*/  SEL R4, RZ, 0x1, P1 ;  /* 0x00000001ff047807 */ /* 0x000fe40000800000 */
[----:B------:R-:W-:Y:S02]  /*10190*/  SEL R3, R2, RZ, P1 ;  /* 0x000000ff02037207 */ /* 0x000fe40000800000 */
[----:B------:R-:W-:Y:S01]  /*101a0*/  LOP3.LUT R4, R9, R4, RZ, 0x3c, !PT ;  /* 0x0000000409047212 */ /* 0x000fe200078e3cff */
[----:B-1----:R-:W-:Y:S06]  /*101b0*/  @!P0 BRA `(.L_x_320) ;  /* 0x0000000000c08947 */ /* 0x002fec0003800000 */
.L_x_330:
[----:B------:R-:W-:Y:S01]  /*101c0*/  IMAD R3, R3, 0x8, R0 ;  /* 0x0000000803037824 */ /* 0x000fe200078e0200 */
[----:B------:R-:W-:-:S07]  /*101d0*/  SHF.L.U32 R0, R4, 0x1f, RZ ;  /* 0x0000001f04007819 */ /* 0x000fce00000006ff */
.L_x_321:
[----:B-1----:R1:W2:Y:S02]  /*101e0*/  SYNCS.PHASECHK.TRANS64.TRYWAIT P0, [R3+URZ], R0 ;  /* 0x00000000030075a7 */ /* 0x0022a4000800017f */
[----:B--2---:R-:W-:Y:S05]  /*101f0*/  @!P0 NANOSLEEP.SYNCS 0x989680 ;  /* 0x009896800000895d */ /* 0x004fea0003900000 */
[----:B------:R-:W2:Y:S02]  /*10200*/  @!P0 SYNCS.PHASECHK.TRANS64 P0, [R3+URZ], R0 ;  /* 0x00000000030085a7 */ /* 0x000ea4000800007f */
[----:B--2---:R-:W-:Y:S05]  /*10210*/  @!P0 BRA `(.L_x_321) ;  /* 0xfffffffc00f08947 */ /* 0x004fea000383ffff */
.L_x_317:
[----:B------:R-:W-:Y:S05]  /*10220*/  BSYNC B0 ;  /* 0x0000000000007941 */ /* 0x000fea0003800000 */
.L_x_316:
[----:B------:R-:W-:Y:S05]  /*10230*/  EXIT ;  /* 0x000000000000794d */ /* 0x000fea0003800000 */
.L_x_21:
[----:B-1----:R-:W-:-:S04]  /*10240*/  IMAD.U32 R3, RZ, RZ, UR7 ;  /* 0x00000007ff037e24 */ /* 0x002fc8000f8e00ff */
[----:B------:R1:W3:Y:S03]  /*10250*/  SYNCS.PHASECHK.TRANS64.TRYWAIT P1, [R3+URZ], R0 ;  /* 0x00000000030075a7 */ /* 0x0002e6000802017f */
[----:B---3--:R-:W-:Y:S05]  /*10260*/  @!P1 NANOSLEEP.SYNCS 0x989680 ;  /* 0x009896800000995d */ /* 0x008fea0003900000 */
[----:B------:R-:W3:Y:S02]  /*10270*/  @!P1 SYNCS.PHASECHK.TRANS64 P1, [R3+URZ], R0 ;  /* 0x00000000030095a7 */ /* 0x000ee4000802007f */
[----:B---3--:R-:W-:Y:S05]  /*10280*/  @!P1 BRA `(.L_x_21) ;  /* 0xfffffffc00ec9947 */ /* 0x008fea000383ffff */
[----:B------:R-:W-:Y:S05]  /*10290*/  BRA `(.L_x_20) ;  /* 0xffffff1800c07947 */ /* 0x000fea000383ffff */
.L_x_27:
[----:B-----5:R1:W-:Y:S02]  /*102a0*/  STL [R1+0x8c], R0 ;  /* 0x00008c0001007387 */ /* 0x0203e40000100800 */
[----:B-1----:R-:W-:-:S04]  /*102b0*/  IMAD.U32 R0, RZ, RZ, UR9 ;  /* 0x00000009ff007e24 */ /* 0x002fc8000f8e00ff */
[----:B------:R1:W4:Y:S03]  /*102c0*/  SYNCS.PHASECHK.TRANS64.TRYWAIT P1, [R0+URZ], R229 ;  /* 0x000000e5000075a7 */ /* 0x000326000802017f */
[----:B----4-:R-:W-:Y:S05]  /*102d0*/  @!P1 NANOSLEEP.SYNCS 0x989680 ;  /* 0x009896800000995d */ /* 0x010fea0003900000 */
[----:B------:R1:W4:Y:S02]  /*102e0*/  @!P1 SYNCS.PHASECHK.TRANS64 P1, [R0+URZ], R229 ;  /* 0x000000e5000095a7 */ /* 0x000324000802007f */
[----:B-1----:R1:W5:Y:S02]  /*102f0*/  LDL.LU R0, [R1+0x8c] ;  /* 0x00008c0001007983 */ /* 0x0023640000300800 */
[----:B-1--4-:R-:W-:Y:S05]  /*10300*/  @!P1 BRA `(.L_x_27) ;  /* 0xfffffffc00e49947 */ /* 0x012fea000383ffff */
[----:B------:R-:W-:Y:S05]  /*10310*/  BRA `(.L_x_26) ;  /* 0xffffff2c00247947 */ /* 0x000fea000383ffff */
.L_x_304:
[----:B------:R-:W-:Y:S01]  /*10320*/  BSSY B1, `(.L_x_322) ;  /* 0x0000006000017945 */ /* 0x000fe20003800000 */
[----:B------:R-:W-:-:S07]  /*10330*/  IMAD.MOV.U32 R2, RZ, RZ, -0x1 ;  /* 0xffffffffff027424 */ /* 0x000fce00078e00ff */
[----:B------:R-:W-:Y:S05]  /*10340*/  WARPSYNC.COLLECTIVE R2, `(.L_x_323) ;  /* 0x00000000020c7348 */ /* 0x000fea0003c00000 */
[----:B------:R-:W-:Y:S02]  /*10350*/  ELECT P0, UR62, PT ;  /* 0x00000000003e782f */ /* 0x000fe40003800000 */
[----:B------:R-:W-:Y:S01]  /*10360*/  MOV R2, UR62 ;  /* 0x0000003e00027c02 */ /* 0x000fe20008000f00 */
[----:B------:R-:W-:Y:S10]  /*10370*/  ENDCOLLECTIVE ;  /* 0x000000000000791b */ /* 0x000ff40003800000 */
.L_x_323:
[----:B------:R-:W-:Y:S05]  /*10380*/  BSYNC B1 ;  /* 0x0000000000017941 */ /* 0x000fea0003800000 */
.L_x_322:
[----:B------:R-:W-:Y:S05]  /*10390*/  BRA `(.L_x_324) ;  /* 0xfffffff000287947 */ /* 0x000fea000383ffff */
.L_x_307:
[----:B0-----:R0:W2:Y:S02]  /*103a0*/  SYNCS.PHASECHK.TRANS64.TRYWAIT P0, [R13+URZ+0x18], R4 ;  /* 0x000018040d0075a7 */ /* 0x0010a4000800017f */
[----:B--2---:R-:W-:Y:S05]  /*103b0*/  @!P0 NANOSLEEP.SYNCS 0x989680 ;  /* 0x009896800000895d */ /* 0x004fea0003900000 */
[----:B------:R-:W2:Y:S02]  /*103c0*/  @!P0 SYNCS.PHASECHK.TRANS64 P0, [R13+URZ+0x18], R4 ;  /* 0x000018040d0085a7 */ /* 0x000ea4000800007f */
[----:B--2---:R-:W-:Y:S05]  /*103d0*/  @!P0 BRA `(.L_x_307) ;  /* 0xfffffffc00f08947 */ /* 0x004fea000383ffff */
[----:B------:R-:W-:Y:S05]  /*103e0*/  BRA `(.L_x_325) ;  /* 0xfffffff0006c7947 */ /* 0x000fea000383ffff */
.L_x_315:
[----:B------:R-:W-:Y:S01]  /*103f0*/  BSSY B0, `(.L_x_326) ;  /* 0x0000006000007945 */ /* 0x000fe20003800000 */
[----:B------:R-:W-:-:S07]  /*10400*/  IMAD.MOV.U32 R2, RZ, RZ, -0x1 ;  /* 0xffffffffff027424 */ /* 0x000fce00078e00ff */
[----:B------:R-:W-:Y:S05]  /*10410*/  WARPSYNC.COLLECTIVE R2, `(.L_x_327) ;  /* 0x00000000020c7348 */ /* 0x000fea0003c00000 */
[----:B------:R-:W-:Y:S02]  /*10420*/  ELECT P0, UR62, PT ;  /* 0x00000000003e782f */ /* 0x000fe40003800000 */
[----:B------:R-:W-:Y:S01]  /*10430*/  MOV R2, UR62 ;  /* 0x0000003e00027c02 */ /* 0x000fe20008000f00 */
[----:B------:R-:W-:Y:S10]  /*10440*/  ENDCOLLECTIVE ;  /* 0x000000000000791b */ /* 0x000ff40003800000 */
.L_x_327:
[----:B------:R-:W-:Y:S05]  /*10450*/  BSYNC B0 ;  /* 0x0000000000007941 */ /* 0x000fea0003800000 */
.L_x_326:
[----:B------:R-:W-:Y:S05]  /*10460*/  BRA `(.L_x_328) ;  /* 0xfffffff800e07947 */ /* 0x000fea000383ffff */
.L_x_319:
[----:B0-----:R0:W1:Y:S02]  /*10470*/  SYNCS.PHASECHK.TRANS64.TRYWAIT P0, [R7+URZ], R2 ;  /* 0x00000002070075a7 */ /* 0x001064000800017f */
[----:B-1----:R-:W-:Y:S05]  /*10480*/  @!P0 NANOSLEEP.SYNCS 0x989680 ;  /* 0x009896800000895d */ /* 0x002fea0003900000 */
[----:B------:R-:W1:Y:S02]  /*10490*/  @!P0 SYNCS.PHASECHK.TRANS64 P0, [R7+URZ], R2 ;  /* 0x00000002070085a7 */ /* 0x000e64000800007f */
[----:B-1----:R-:W-:Y:S05]  /*104a0*/  @!P0 BRA `(.L_x_319) ;  /* 0xfffffffc00f08947 */ /* 0x002fea000383ffff */
[----:B------:R-:W-:Y:S05]  /*104b0*/  BRA `(.L_x_329) ;  /* 0xfffffffc00247947 */ /* 0x000fea000383ffff */
.L_x_320:
[----:B0-----:R0:W1:Y:S02]  /*104c0*/  SYNCS.PHASECHK.TRANS64.TRYWAIT P0, [R6+URZ], R5 ;  /* 0x00000005060075a7 */ /* 0x001064000800017f */
[----:B-1----:R-:W-:Y:S05]  /*104d0*/  @!P0 NANOSLEEP.SYNCS 0x989680 ;  /* 0x009896800000895d */ /* 0x002fea0003900000 */
[----:B------:R-:W1:Y:S02]  /*104e0*/  @!P0 SYNCS.PHASECHK.TRANS64 P0, [R6+URZ], R5 ;  /* 0x00000005060085a7 */ /* 0x000e64000800007f */
[----:B-1----:R-:W-:Y:S05]  /*104f0*/  @!P0 BRA `(.L_x_320) ;  /* 0xfffffffc00f08947 */ /* 0x002fea000383ffff */
[----:B------:R-:W-:Y:S05]  /*10500*/  BRA `(.L_x_330) ;  /* 0xfffffffc002c7947 */ /* 0x000fea000383ffff */
.L_x_331:
[----:B------:R-:W-:-:S00]  /*10510*/  BRA `(.L_x_331) ;  /* 0xfffffffc00fc7947 */ /* 0x000fc0000383ffff */
[----:B------:R-:W-:-:S00]  /*10520*/  NOP ;  /* 0x0000000000007918 */ /* 0x000fc00000000000 */
        /* <DEDUP_REMOVED lines=13> */
.L_x_332:


//--------------------- .nv.shared._ZN7cutlass13device_kernelINS_4gemm6kernel13GemmUniversalIN4cute5tupleIJiiiiEEENS1_10collective13CollectiveMmaINS1_37MainloopSm90TmaGmmaWarpSpecializedFP8ILi3ENS5_IJNS4_1CILi1EEENSA_ILi2EEESB_EEENS1_35KernelTmaWarpSpecializedCooperativeEEENS5_IJNSA_ILi256EEENSA_ILi128EEENSA_ILi32EEEEEENS_12float_e5m2_tENS5_IJlSB_lEEESK_SL_NS4_8TiledMMAINS4_8MMA_AtomIJNS4_4SM904GMMA31MMA_64x128x32_F32E5M2E5M2_SS_TNILNSP_7ScaleInE1ELSR_1EEEEEENS4_6LayoutINS5_IJSC_SB_SB_EEENS5_IJSB_NSA_ILi0EEESW_EEEEENS5_IJNS4_10UnderscoreESZ_SZ_EEEEENS4_23SM90_TMA_LOAD_MULTICASTENS4_14ComposedLayoutINS4_7SwizzleILi1ELi4ELi3EEENS4_18smem_ptr_flag_bitsILi8EEENSU_INS5_IJNSA_ILi8EEESI_EEENS5_IJSI_SB_EEEEEEEvNS4_8identityENS4_13SM90_TMA_LOADES1C_vS1D_EENS_8epilogue10collective6detail29Sm90TmaWarpSpecializedAdapterINS1H_15DefaultEpilogueISK_SL_SL_NS1G_6thread17LinearCombinationISK_Li1EffLNS1L_9ScaleType4KindE0ELNS_15FloatRoundStyleE2ESK_EENS1_15EpilogueDefaultEEEEEvvEEEEvNT_6ParamsE --------------------------
	.section	.nv.shared._ZN7cutlass13device_kernelINS_4gemm6kernel13GemmUniversalIN4cute5tupleIJiiiiEEENS1_10collective13CollectiveMmaINS1_37MainloopSm90TmaGmmaWarpSpecializedFP8ILi3ENS5_IJNS4_1CILi1EEENSA_ILi2EEESB_EEENS1_35KernelTmaWarpSpecializedCooperativeEEENS5_IJNSA_ILi256EEENSA_ILi128EEENSA_ILi32EEEEEENS_12float_e5m2_tENS5_IJlSB_lEEESK_SL_NS4_8TiledMMAINS4_8MMA_AtomIJNS4_4SM904GMMA31MMA_64x128x32_F32E5M2E5M2_SS_TNILNSP_7ScaleInE1ELSR_1EEEEEENS4_6LayoutINS5_IJSC_SB_SB_EEENS5_IJSB_NSA_ILi0EEESW_EEEEENS5_IJNS4_10UnderscoreESZ_SZ_EEEEENS4_23SM90_TMA_LOAD_MULTICASTENS4_14ComposedLayoutINS4_7SwizzleILi1ELi4ELi3EEENS4_18smem_ptr_flag_bitsILi8EEENSU_INS5_IJNSA_ILi8EEESI_EEENS5_IJSI_SB_EEEEEEEvNS4_8identityENS4_13SM90_TMA_LOADES1C_vS1D_EENS_8epilogue10collective6detail29Sm90TmaWarpSpecializedAdapterINS1H_15DefaultEpilogueISK_SL_SL_NS1G_6thread17LinearCombinationISK_Li1EffLNS1L_9ScaleType4KindE0ELNS_15FloatRoundStyleE2ESK_EENS1_15EpilogueDefaultEEEEEvvEEEEvNT_6ParamsE,"aw",@nobits
	.sectionflags	@""
	.align	16
	.zero		1024


//--------------------- .nv.shared.reserved.0     --------------------------
	.section	.nv.shared.reserved.0,"aw",@nobits
	.weak		__nv_reservedSMEM_offset_0_alias
	.size		__nv_reservedSMEM_offset_0_alias, 0, 0
	.other		__nv_reservedSMEM_offset_0_alias,@"STO_CUDA_RESERVED_SHARED STV_DEFAULT"
__nv_reservedSMEM_offset_0_alias:
	.zero		0


//--------------------- .nv.global                --------------------------
	.section	.nv.global,"aw",@nobits
.nv.global:
	.type		_ZN39_INTERNAL_96f5bf78_4_k_cu_089d8dbe_42964cute1_E,@object
	.size		_ZN39_INTERNAL_96f5bf78_4_k_cu_089d8dbe_42964cute1_E,(_ZN39_INTERNAL_96f5bf78_4_k_cu_089d8dbe_42964cuda3std3__45__cpo6cbeginE - _ZN39_INTERNAL_96f5bf78_4_k_cu_089d8dbe_42964cute1_E)
_ZN39_INTERNAL_96f5bf78_4_k_cu_089d8dbe_42964cute1_E:
	.zero		1
	.type		_ZN39_INTERNAL_96f5bf78_4_k_cu_089d8dbe_42964cuda3std3__45__cpo6cbeginE,@object
	.size		_ZN39_INTERNAL_96f5bf78_4_k_cu_089d8dbe_42964cuda3std3__45__cpo6cbeginE,(_ZN39_INTERNAL_96f5bf78_4_k_cu_089d8dbe_42964cuda3std3__48in_placeE - _ZN39_INTERNAL_96f5bf78_4_k_cu_089d8dbe_42964cuda3std3__45__cpo6cbeginE)
_ZN39_INTERNAL_96f5bf78_4_k_cu_089d8dbe_42964cuda3std3__45__cpo6cbeginE:
	.zero		1
	.type		_ZN39_INTERNAL_96f5bf78_4_k_cu_089d8dbe_42964cuda3std3__48in_placeE,@object
	.size		_ZN39_INTERNAL_96f5bf78_4_k_cu_089d8dbe_42964cuda3std3__48in_placeE,(_ZN39_INTERNAL_96f5bf78_4_k_cu_089d8dbe_42964cuda3std6ranges3__45__cpo9iter_moveE - _ZN39_INTERNAL_96f5bf78_4_k_cu_089d8dbe_42964cuda3std3__48in_placeE)
_ZN39_INTERNAL_96f5bf78_4_k_cu_089d8dbe_42964cuda3std3__48in_placeE:
	.zero		1
	.type		_ZN39_INTERNAL_96f5bf78_4_k_cu_089d8dbe_42964cuda3std6ranges3__45__cpo9iter_moveE,@object
	.size		_ZN39_INTERNAL_96f5bf78_4_k_cu_089d8dbe_42964cuda3std6ranges3__45__cpo9iter_moveE,(_ZN39_INTERNAL_96f5bf78_4_k_cu_089d8dbe_42964cuda3std3__45__cpo5beginE - _ZN39_INTERNAL_96f5bf78_4_k_cu_089d8dbe_42964cuda3std6ranges3__45__cpo9iter_moveE)
_ZN39_INTERNAL_96f5bf78_4_k_cu_089d8dbe_42964cuda3std6ranges3__45__cpo9iter_moveE:
	.zero		1
	.type		_ZN39_INTERNAL_96f5bf78_4_k_cu_089d8dbe_42964cuda3std3__45__cpo5beginE,@object
	.size		_ZN39_INTERNAL_96f5bf78_4_k_cu_089d8dbe_42964cuda3std3__45__cpo5beginE,(_ZN39_INTERNAL_96f5bf78_4_k_cu_089d8dbe_42964cuda3std3__441_GLOBAL__N__96f5bf78_4_k_cu_089d8dbe_42966ignoreE - _ZN39_INTERNAL_96f5bf78_4_k_cu_089d8dbe_42964cuda3std3__45__cpo5beginE)
_ZN39_INTERNAL_96f5bf78_4_k_cu_089d8dbe_42964cuda3std3__45__cpo5beginE:
	.zero		1
	.type		_ZN39_INTERNAL_96f5bf78_4_k_cu_089d8dbe_42964cuda3std3__441_GLOBAL__N__96f5bf78_4_k_cu_089d8dbe_42966ignoreE,@object
	.size		_ZN39_INTERNAL_96f5bf78_4_k_cu_089d8dbe_42964cuda3std3__441_GLOBAL__N__96f5bf78_4_k_cu_089d8dbe_42966ignoreE,(_ZN39_INTERNAL_96f5bf78_4_k_cu_089d8dbe_42964cute7productE - _ZN39_INTERNAL_96f5bf78_4_k_cu_089d8dbe_42964cuda3std3__441_GLOBAL__N__96f5bf78_4_k_cu_089d8dbe_42966ignoreE)
_ZN39_INTERNAL_96f5bf78_4_k_cu_089d8dbe_42964cuda3std3__441_GLOBAL__N__96f5bf78_4_k_cu_089d8dbe_42966ignoreE:
	.zero		1
	.type		_ZN39_INTERNAL_96f5bf78_4_k_cu_089d8dbe_42964cute7productE,@object
	.size		_ZN39_INTERNAL_96f5bf78_4_k_cu_089d8dbe_42964cute7productE,(_ZN39_INTERNAL_96f5bf78_4_k_cu_089d8dbe_42964cuda3std3__45__cpo3endE - _ZN39_INTERNAL_96f5bf78_4_k_cu_089d8dbe_42964cute7productE)
_ZN39_INTERNAL_96f5bf78_4_k_cu_089d8dbe_42964cute7productE:
	.zero		1
	.type		_ZN39_INTERNAL_96f5bf78_4_k_cu_089d8dbe_42964cuda3std3__45__cpo3endE,@object
	.size		_ZN39_INTERNAL_96f5bf78_4_k_cu_089d8dbe_42964cuda3std3__45__cpo3endE,(_ZN39_INTERNAL_96f5bf78_4_k_cu_089d8dbe_42964cuda3std3__419piecewise_constructE - _ZN39_INTERNAL_96f5bf78_4_k_cu_089d8dbe_42964cuda3std3__45__cpo3endE)
_ZN39_INTERNAL_96f5bf78_4_k_cu_089d8dbe_42964cuda3std3__45__cpo3endE:
	.zero		1
	.type		_ZN39_INTERNAL_96f5bf78_4_k_cu_089d8dbe_42964cuda3std3__419piecewise_constructE,@object
	.size		_ZN39_INTERNAL_96f5bf78_4_k_cu_089d8dbe_42964cuda3std3__419piecewise_constructE,(_ZN39_INTERNAL_96f5bf78_4_k_cu_089d8dbe_42964cuda3std3__45__cpo4cendE - _ZN39_INTERNAL_96f5bf78_4_k_cu_089d8dbe_42964cuda3std3__419piecewise_constructE)
_ZN39_INTERNAL_96f5bf78_4_k_cu_089d8dbe_42964cuda3std3__419piecewise_constructE:
	.zero		1
	.type		_ZN39_INTERNAL_96f5bf78_4_k_cu_089d8dbe_42964cuda3std3__45__cpo4cendE,@object
	.size		_ZN39_INTERNAL_96f5bf78_4_k_cu_089d8dbe_42964cuda3std3__45__cpo4cendE,(_ZN39_INTERNAL_96f5bf78_4_k_cu_089d8dbe_42964cuda3std6ranges3__45__cpo4swapE - _ZN39_INTERNAL_96f5bf78_4_k_cu_089d8dbe_42964cuda3std3__45__cpo4cendE)
_ZN39_INTERNAL_96f5bf78_4_k_cu_089d8dbe_42964cuda3std3__45__cpo4cendE:
	.zero		1
	.type		_ZN39_INTERNAL_96f5bf78_4_k_cu_089d8dbe_42964cuda3std6ranges3__45__cpo4swapE,@object
	.size		_ZN39_INTERNAL_96f5bf78_4_k_cu_089d8dbe_42964cuda3std6ranges3__45__cpo4swapE,(.L_7 - _ZN39_INTERNAL_96f5bf78_4_k_cu_089d8dbe_42964cuda3std6ranges3__45__cpo4swapE)
_ZN39_INTERNAL_96f5bf78_4_k_cu_089d8dbe_42964cuda3std6ranges3__45__cpo4swapE:
	.zero		1
.L_7:


//--------------------- .nv.constant0._ZN7cutlass13device_kernelINS_4gemm6kernel13GemmUniversalIN4cute5tupleIJiiiiEEENS1_10collective13CollectiveMmaINS1_37MainloopSm90TmaGmmaWarpSpecializedFP8ILi3ENS5_IJNS4_1CILi1EEENSA_ILi2EEESB_EEENS1_35KernelTmaWarpSpecializedCooperativeEEENS5_IJNSA_ILi256EEENSA_ILi128EEENSA_ILi32EEEEEENS_12float_e5m2_tENS5_IJlSB_lEEESK_SL_NS4_8TiledMMAINS4_8MMA_AtomIJNS4_4SM904GMMA31MMA_64x128x32_F32E5M2E5M2_SS_TNILNSP_7ScaleInE1ELSR_1EEEEEENS4_6LayoutINS5_IJSC_SB_SB_EEENS5_IJSB_NSA_ILi0EEESW_EEEEENS5_IJNS4_10UnderscoreESZ_SZ_EEEEENS4_23SM90_TMA_LOAD_MULTICASTENS4_14ComposedLayoutINS4_7SwizzleILi1ELi4ELi3EEENS4_18smem_ptr_flag_bitsILi8EEENSU_INS5_IJNSA_ILi8EEESI_EEENS5_IJSI_SB_EEEEEEEvNS4_8identityENS4_13SM90_TMA_LOADES1C_vS1D_EENS_8epilogue10collective6detail29Sm90TmaWarpSpecializedAdapterINS1H_15DefaultEpilogueISK_SL_SL_NS1G_6thread17LinearCombinationISK_Li1EffLNS1L_9ScaleType4KindE0ELNS_15FloatRoundStyleE2ESK_EENS1_15EpilogueDefaultEEEEEvvEEEEvNT_6ParamsE --------------------------
	.section	.nv.constant0._ZN7cutlass13device_kernelINS_4gemm6kernel13GemmUniversalIN4cute5tupleIJiiiiEEENS1_10collective13CollectiveMmaINS1_37MainloopSm90TmaGmmaWarpSpecializedFP8ILi3ENS5_IJNS4_1CILi1EEENSA_ILi2EEESB_EEENS1_35KernelTmaWarpSpecializedCooperativeEEENS5_IJNSA_ILi256EEENSA_ILi128EEENSA_ILi32EEEEEENS_12float_e5m2_tENS5_IJlSB_lEEESK_SL_NS4_8TiledMMAINS4_8MMA_AtomIJNS4_4SM904GMMA31MMA_64x128x32_F32E5M2E5M2_SS_TNILNSP_7ScaleInE1ELSR_1EEEEEENS4_6LayoutINS5_IJSC_SB_SB_EEENS5_IJSB_NSA_ILi0EEESW_EEEEENS5_IJNS4_10UnderscoreESZ_SZ_EEEEENS4_23SM90_TMA_LOAD_MULTICASTENS4_14ComposedLayoutINS4_7SwizzleILi1ELi4ELi3EEENS4_18smem_ptr_flag_bitsILi8EEENSU_INS5_IJNSA_ILi8EEESI_EEENS5_IJSI_SB_EEEEEEEvNS4_8identityENS4_13SM90_TMA_LOADES1C_vS1D_EENS_8epilogue10collective6detail29Sm90TmaWarpSpecializedAdapterINS1H_15DefaultEpilogueISK_SL_SL_NS1G_6thread17LinearCombinationISK_Li1EffLNS1L_9ScaleType4KindE0ELNS_15FloatRoundStyleE2ESK_EENS1_15EpilogueDefaultEEEEEvvEEEEvNT_6ParamsE,"a",@progbits
	.sectionflags	@""
	.align	4
.nv.constant0._ZN7cutlass13device_kernelINS_4gemm6kernel13GemmUniversalIN4cute5tupleIJiiiiEEENS1_10collective13CollectiveMmaINS1_37MainloopSm90TmaGmmaWarpSpecializedFP8ILi3ENS5_IJNS4_1CILi1EEENSA_ILi2EEESB_EEENS1_35KernelTmaWarpSpecializedCooperativeEEENS5_IJNSA_ILi256EEENSA_ILi128EEENSA_ILi32EEEEEENS_12float_e5m2_tENS5_IJlSB_lEEESK_SL_NS4_8TiledMMAINS4_8MMA_AtomIJNS4_4SM904GMMA31MMA_64x128x32_F32E5M2E5M2_SS_TNILNSP_7ScaleInE1ELSR_1EEEEEENS4_6LayoutINS5_IJSC_SB_SB_EEENS5_IJSB_NSA_ILi0EEESW_EEEEENS5_IJNS4_10UnderscoreESZ_SZ_EEEEENS4_23SM90_TMA_LOAD_MULTICASTENS4_14ComposedLayoutINS4_7SwizzleILi1ELi4ELi3EEENS4_18smem_ptr_flag_bitsILi8EEENSU_INS5_IJNSA_ILi8EEESI_EEENS5_IJSI_SB_EEEEEEEvNS4_8identityENS4_13SM90_TMA_LOADES1C_vS1D_EENS_8epilogue10collective6detail29Sm90TmaWarpSpecializedAdapterINS1H_15DefaultEpilogueISK_SL_SL_NS1G_6thread17LinearCombinationISK_Li1EffLNS1L_9ScaleType4KindE0ELNS_15FloatRoundStyleE2ESK_EENS1_15EpilogueDefaultEEEEEvvEEEEvNT_6ParamsE:
	.zero		1664


//--------------------- SYMBOLS --------------------------

	.type		.nv.reservedSmem.offset0,@object
	.size		.nv.reservedSmem.offset0,0x4
